// auto-generated by cutlass_sweep.gemm — config: {"arch": "sm_90", "cluster_m": 1, "cluster_n": 1, "dtype": "e5m2", "dtype_b": "e4m3", "layout": "nt", "stages": 0, "tile_k": 64, "tile_m": 256, "tile_n": 128}
#include "cutlass/cutlass.h"
#include "cutlass/gemm/collective/collective_builder.hpp"
#include "cutlass/gemm/device/gemm_universal_adapter.h"
#include "cutlass/gemm/kernel/gemm_universal.hpp"
#include "cutlass/epilogue/collective/collective_builder.hpp"

using ElemA = cutlass::float_e5m2_t;
using ElemB = cutlass::float_e4m3_t;
using ElemCD = cutlass::float_e5m2_t;
using Acc  = float;
using TileShape    = cute::Shape<cute::_256, cute::_128, cute::_64>;
using ClusterShape = cute::Shape<cute::_1, cute::_1, cute::_1>;

using CollectiveEpilogue = typename cutlass::epilogue::collective::CollectiveBuilder<
    cutlass::arch::Sm90, cutlass::arch::OpClassTensorOp,
    TileShape, ClusterShape,
    cutlass::epilogue::collective::EpilogueTileAuto,
    Acc, Acc,
    ElemCD, cutlass::layout::RowMajor, 128 / cutlass::sizeof_bits<ElemCD>::value,
    ElemCD, cutlass::layout::RowMajor, 128 / cutlass::sizeof_bits<ElemCD>::value,
    cutlass::epilogue::collective::EpilogueScheduleAuto
  >::CollectiveOp;

using CollectiveMainloop = typename cutlass::gemm::collective::CollectiveBuilder<
    cutlass::arch::Sm90, cutlass::arch::OpClassTensorOp,
    ElemA, cutlass::layout::RowMajor, 128 / cutlass::sizeof_bits<ElemA>::value,
    ElemB, cutlass::layout::ColumnMajor, 128 / cutlass::sizeof_bits<ElemB>::value,
    Acc,
    TileShape, ClusterShape,
    cutlass::gemm::collective::StageCountAutoCarveout<static_cast<int>(sizeof(typename CollectiveEpilogue::SharedStorage))>,
    cutlass::gemm::collective::KernelScheduleAuto
  >::CollectiveOp;

using GemmKernel = cutlass::gemm::kernel::GemmUniversal<
    cute::Shape<int,int,int,int>,
    CollectiveMainloop,
    CollectiveEpilogue
>;
using Gemm = cutlass::gemm::device::GemmUniversalAdapter<GemmKernel>;

// Force the device kernel symbol into the cubin without needing a host main.
auto* _anchor = &cutlass::device_kernel<GemmKernel>;


// ===== COMPILED SASS (sm_90a) =====

	.target	sm_90a

	.elftype	@"ET_EXEC"


//--------------------- .note.nv.tkinfo           --------------------------
	.section	.note.nv.tkinfo,"",@"SHT_NOTE"
	.sectionflags	@"SHF_NOTE_NV_TKINFO"
	.tkinfo
        /*0018*/ 	.word	0x00000002
        /*0030*/ 	.string	""
        /*0030*/ 	.string	"ptxas"
        /*0030*/ 	.string	"Cuda compilation tools, release 13.0, V13.0.88"
        /*0030*/ 	.string	"Build cuda_13.0.r13.0/compiler.36424714_0"
        /*0030*/ 	.string	"-arch sm_90a -m 64 "



//--------------------- .note.nv.cuinfo           --------------------------
	.section	.note.nv.cuinfo,"",@"SHT_NOTE"
	.sectionflags	@"SHF_NOTE_NV_CUINFO"
        /*0018*/ 	.short	0x0002
        /*001a*/ 	.short	0x005a
        /*001c*/ 	.short	0x0082
	.zero		2


//--------------------- .nv.info                  --------------------------
	.section	.nv.info,"",@"SHT_CUDA_INFO"
	.align	4


	//----- nvinfo : EIATTR_REGCOUNT
	.align		4
        /*0000*/ 	.byte	0x04, 0x2f
        /*0002*/ 	.short	(.L_12 - .L_11)
	.align		4
.L_11:
        /*0004*/ 	.word	index@(_ZN7cutlass13device_kernelINS_4gemm6kernel13GemmUniversalIN4cute5tupleIJiiiiEEENS1_10collective13CollectiveMmaINS1_37MainloopSm90TmaGmmaWarpSpecializedFP8ILi9ENS5_IJNS4_1CILi1EEESB_SB_EEENS1_35KernelTmaWarpSpecializedCooperativeEEENS5_IJNSA_ILi256EEENSA_ILi128EEENSA_ILi64EEEEEENS_12float_e5m2_tENS5_IJlSB_lEEENS_12float_e4m3_tESK_NS4_8TiledMMAINS4_8MMA_AtomIJNS4_4SM904GMMA31MMA_64x128x32_F32E5M2E4M3_SS_TNILNSP_7ScaleInE1ELSR_1EEEEEENS4_6LayoutINS5_IJNSA_ILi2EEESB_SB_EEENS5_IJSB_NSA_ILi0EEESX_EEEEENS5_IJNS4_10UnderscoreES10_S10_EEEEENS4_13SM90_TMA_LOADENS4_14ComposedLayoutINS4_7SwizzleILi2ELi4ELi3EEENS4_18smem_ptr_flag_bitsILi8EEENSU_INS5_IJNSA_ILi8EEESH_EEENS5_IJSH_SB_EEEEEEEvNS4_8identityES13_S1D_vS1E_EENS_8epilogue10collective6detail29Sm90TmaWarpSpecializedAdapterINS1H_15DefaultEpilogueISJ_SK_SK_NS1G_6thread17LinearCombinationISJ_Li1EffLNS1L_9ScaleType4KindE0ELNS_15FloatRoundStyleE2ESJ_EENS1_15EpilogueDefaultEEEEEvvEEEEvNT_6ParamsE)
        /*0008*/ 	.word	0x000000a8


	//----- nvinfo : EIATTR_FRAME_SIZE
	.align		4
.L_12:
        /*000c*/ 	.byte	0x04, 0x11
        /*000e*/ 	.short	(.L_14 - .L_13)
	.align		4
.L_13:
        /*0010*/ 	.word	index@(_ZN7cutlass13device_kernelINS_4gemm6kernel13GemmUniversalIN4cute5tupleIJiiiiEEENS1_10collective13CollectiveMmaINS1_37MainloopSm90TmaGmmaWarpSpecializedFP8ILi9ENS5_IJNS4_1CILi1EEESB_SB_EEENS1_35KernelTmaWarpSpecializedCooperativeEEENS5_IJNSA_ILi256EEENSA_ILi128EEENSA_ILi64EEEEEENS_12float_e5m2_tENS5_IJlSB_lEEENS_12float_e4m3_tESK_NS4_8TiledMMAINS4_8MMA_AtomIJNS4_4SM904GMMA31MMA_64x128x32_F32E5M2E4M3_SS_TNILNSP_7ScaleInE1ELSR_1EEEEEENS4_6LayoutINS5_IJNSA_ILi2EEESB_SB_EEENS5_IJSB_NSA_ILi0EEESX_EEEEENS5_IJNS4_10UnderscoreES10_S10_EEEEENS4_13SM90_TMA_LOADENS4_14ComposedLayoutINS4_7SwizzleILi2ELi4ELi3EEENS4_18smem_ptr_flag_bitsILi8EEENSU_INS5_IJNSA_ILi8EEESH_EEENS5_IJSH_SB_EEEEEEEvNS4_8identityES13_S1D_vS1E_EENS_8epilogue10collective6detail29Sm90TmaWarpSpecializedAdapterINS1H_15DefaultEpilogueISJ_SK_SK_NS1G_6thread17LinearCombinationISJ_Li1EffLNS1L_9ScaleType4KindE0ELNS_15FloatRoundStyleE2ESJ_EENS1_15EpilogueDefaultEEEEEvvEEEEvNT_6ParamsE)
        /*0014*/ 	.word	0x00000100


	//----- nvinfo : EIATTR_MIN_STACK_SIZE
	.align		4
.L_14:
        /*0018*/ 	.byte	0x04, 0x12
        /*001a*/ 	.short	(.L_16 - .L_15)
	.align		4
.L_15:
        /*001c*/ 	.word	index@(_ZN7cutlass13device_kernelINS_4gemm6kernel13GemmUniversalIN4cute5tupleIJiiiiEEENS1_10collective13CollectiveMmaINS1_37MainloopSm90TmaGmmaWarpSpecializedFP8ILi9ENS5_IJNS4_1CILi1EEESB_SB_EEENS1_35KernelTmaWarpSpecializedCooperativeEEENS5_IJNSA_ILi256EEENSA_ILi128EEENSA_ILi64EEEEEENS_12float_e5m2_tENS5_IJlSB_lEEENS_12float_e4m3_tESK_NS4_8TiledMMAINS4_8MMA_AtomIJNS4_4SM904GMMA31MMA_64x128x32_F32E5M2E4M3_SS_TNILNSP_7ScaleInE1ELSR_1EEEEEENS4_6LayoutINS5_IJNSA_ILi2EEESB_SB_EEENS5_IJSB_NSA_ILi0EEESX_EEEEENS5_IJNS4_10UnderscoreES10_S10_EEEEENS4_13SM90_TMA_LOADENS4_14ComposedLayoutINS4_7SwizzleILi2ELi4ELi3EEENS4_18smem_ptr_flag_bitsILi8EEENSU_INS5_IJNSA_ILi8EEESH_EEENS5_IJSH_SB_EEEEEEEvNS4_8identityES13_S1D_vS1E_EENS_8epilogue10collective6detail29Sm90TmaWarpSpecializedAdapterINS1H_15DefaultEpilogueISJ_SK_SK_NS1G_6thread17LinearCombinationISJ_Li1EffLNS1L_9ScaleType4KindE0ELNS_15FloatRoundStyleE2ESJ_EENS1_15EpilogueDefaultEEEEEvvEEEEvNT_6ParamsE)
        /*0020*/ 	.word	0x00000100
.L_16:


//--------------------- .nv.compat                --------------------------
	.section	.nv.compat,"",@"SHT_CUDA_COMPAT_INFO"
	.align	4
        /*0000*/ 	.byte	0x02, 0x09, 0x01, 0x00, 0x02, 0x02, 0x04, 0x00, 0x02, 0x05, 0x05, 0x00, 0x03, 0x07, 0x01, 0x01
        /*0010*/ 	.byte	0x02, 0x03, 0x01, 0x00, 0x02, 0x06, 0x01, 0x00, 0x04, 0x0b, 0x08, 0x00, 0x00, 0x00, 0x00, 0x00
        /*0020*/ 	.byte	0x00, 0x00, 0x00, 0x00


//--------------------- .nv.info._ZN7cutlass13device_kernelINS_4gemm6kernel13GemmUniversalIN4cute5tupleIJiiiiEEENS1_10collective13CollectiveMmaINS1_37MainloopSm90TmaGmmaWarpSpecializedFP8ILi9ENS5_IJNS4_1CILi1EEESB_SB_EEENS1_35KernelTmaWarpSpecializedCooperativeEEENS5_IJNSA_ILi256EEENSA_ILi128EEENSA_ILi64EEEEEENS_12float_e5m2_tENS5_IJlSB_lEEENS_12float_e4m3_tESK_NS4_8TiledMMAINS4_8MMA_AtomIJNS4_4SM904GMMA31MMA_64x128x32_F32E5M2E4M3_SS_TNILNSP_7ScaleInE1ELSR_1EEEEEENS4_6LayoutINS5_IJNSA_ILi2EEESB_SB_EEENS5_IJSB_NSA_ILi0EEESX_EEEEENS5_IJNS4_10UnderscoreES10_S10_EEEEENS4_13SM90_TMA_LOADENS4_14ComposedLayoutINS4_7SwizzleILi2ELi4ELi3EEENS4_18smem_ptr_flag_bitsILi8EEENSU_INS5_IJNSA_ILi8EEESH_EEENS5_IJSH_SB_EEEEEEEvNS4_8identityES13_S1D_vS1E_EENS_8epilogue10collective6detail29Sm90TmaWarpSpecializedAdapterINS1H_15DefaultEpilogueISJ_SK_SK_NS1G_6thread17LinearCombinationISJ_Li1EffLNS1L_9ScaleType4KindE0ELNS_15FloatRoundStyleE2ESJ_EENS1_15EpilogueDefaultEEEEEvvEEEEvNT_6ParamsE --------------------------
	.section	.nv.info._ZN7cutlass13device_kernelINS_4gemm6kernel13GemmUniversalIN4cute5tupleIJiiiiEEENS1_10collective13CollectiveMmaINS1_37MainloopSm90TmaGmmaWarpSpecializedFP8ILi9ENS5_IJNS4_1CILi1EEESB_SB_EEENS1_35KernelTmaWarpSpecializedCooperativeEEENS5_IJNSA_ILi256EEENSA_ILi128EEENSA_ILi64EEEEEENS_12float_e5m2_tENS5_IJlSB_lEEENS_12float_e4m3_tESK_NS4_8TiledMMAINS4_8MMA_AtomIJNS4_4SM904GMMA31MMA_64x128x32_F32E5M2E4M3_SS_TNILNSP_7ScaleInE1ELSR_1EEEEEENS4_6LayoutINS5_IJNSA_ILi2EEESB_SB_EEENS5_IJSB_NSA_ILi0EEESX_EEEEENS5_IJNS4_10UnderscoreES10_S10_EEEEENS4_13SM90_TMA_LOADENS4_14ComposedLayoutINS4_7SwizzleILi2ELi4ELi3EEENS4_18smem_ptr_flag_bitsILi8EEENSU_INS5_IJNSA_ILi8EEESH_EEENS5_IJSH_SB_EEEEEEEvNS4_8identityES13_S1D_vS1E_EENS_8epilogue10collective6detail29Sm90TmaWarpSpecializedAdapterINS1H_15DefaultEpilogueISJ_SK_SK_NS1G_6thread17LinearCombinationISJ_Li1EffLNS1L_9ScaleType4KindE0ELNS_15FloatRoundStyleE2ESJ_EENS1_15EpilogueDefaultEEEEEvvEEEEvNT_6ParamsE,"",@"SHT_CUDA_INFO"
	.sectionflags	@""
	.align	4


	//----- nvinfo : EIATTR_CUDA_API_VERSION
	.align		4
        /*0000*/ 	.byte	0x04, 0x37
        /*0002*/ 	.short	(.L_18 - .L_17)
.L_17:
        /*0004*/ 	.word	0x00000082


	//----- nvinfo : EIATTR_KPARAM_INFO
	.align		4
.L_18:
        /*0008*/ 	.byte	0x04, 0x17
        /*000a*/ 	.short	(.L_20 - .L_19)
.L_19:
        /*000c*/ 	.word	0x00000000
        /*0010*/ 	.short	0x0000
        /*0012*/ 	.short	0x0070
        /*0014*/ 	.byte	0x00, 0xf0, 0x01, 0x10


	//----- nvinfo : EIATTR_SPARSE_MMA_MASK
	.align		4
.L_20:
        /*0018*/ 	.byte	0x03, 0x50
        /*001a*/ 	.short	0x0000


	//----- nvinfo : EIATTR_MAXREG_COUNT
	.align		4
        /*001c*/ 	.byte	0x03, 0x1b
        /*001e*/ 	.short	0x00a8


	//----- nvinfo : EIATTR_NUM_BARRIERS
	.align		4
        /*0020*/ 	.byte	0x02, 0x4c
        /*0022*/ 	.byte	0x01
	.zero		1


	//----- nvinfo : EIATTR_ANNOTATIONS
	.align		4
        /*0024*/ 	.byte	0x04, 0x55
        /*0026*/ 	.short	(.L_22 - .L_21)


	//   ....[0]....
.L_21:
        /*0028*/ 	.word	0x00000001
        /*002c*/ 	.byte	0x60, 0x06, 0x00, 0x00, 0x01, 0x00, 0x00, 0x00, 0x80, 0x06, 0x00, 0x00, 0x01, 0x00, 0x00, 0x00
        /* <DEDUP_REMOVED lines=193> */
        /*0c4c*/ 	.byte	0x30, 0x06, 0x01, 0x00


	//----- nvinfo : EIATTR_MERCURY_ISA_VERSION
	.align		4
.L_22:
        /*0c50*/ 	.byte	0x03, 0x5f
        /*0c52*/ 	.short	0x0101


	//----- nvinfo : EIATTR_INT_WARP_WIDE_INSTR_OFFSETS
	.align		4
        /*0c54*/ 	.byte	0x04, 0x31
        /*0c56*/ 	.short	(.L_24 - .L_23)


	//   ....[0]....
.L_23:
        /*0c58*/ 	.word	0x00000530


	//   ....[1]....
        /*0c5c*/ 	.word	0x00000540


	//   ....[2]....
        /*0c60*/ 	.word	0x00000670


	//----- nvinfo : EIATTR_COOP_GROUP_MASK_REGIDS
	.align		4
.L_24:
        /*0c64*/ 	.byte	0x04, 0x29
        /*0c66*/ 	.short	(.L_26 - .L_25)


	//   ....[0]....
.L_25:
        /*0c68*/ 	.word	0xffffffff


	//   ....[1]....
        /*0c6c*/ 	.word	0xffffffff


	//   ....[2]....
        /*0c70*/ 	.word	0xffffffff


	//   ....[3]....
        /*0c74*/ 	.word	0xffffffff


	//   ....[4]....
        /*0c78*/ 	.word	0xffffffff


	//----- nvinfo : EIATTR_COOP_GROUP_INSTR_OFFSETS
	.align		4
.L_26:
        /*0c7c*/ 	.byte	0x04, 0x28
        /*0c7e*/ 	.short	(.L_28 - .L_27)


	//   ....[0]....
.L_27:
        /*0c80*/ 	.word	0x00000070


	//   ....[1]....
        /*0c84*/ 	.word	0x00000080


	//   ....[2]....
        /*0c88*/ 	.word	0x000001a0


	//   ....[3]....
        /*0c8c*/ 	.word	0x00000480


	//   ....[4]....
        /*0c90*/ 	.word	0x000013c0


	//----- nvinfo : EIATTR_REG_RECONFIG
	.align		4
.L_28:
        /*0c94*/ 	.byte	0x01, 0x54
	.zero		2


	//----- nvinfo : EIATTR_MBARRIER_INSTR_OFFSETS
	.align		4
        /*0c98*/ 	.byte	0x04, 0x39
        /*0c9a*/ 	.short	(.L_30 - .L_29)


	//   ....[0]....
.L_29:
        /*0c9c*/ 	.word	0x00000340
        /*0ca0*/ 	.word	0x000000ff
        /*0ca4*/ 	.word	0x00000000
        /*0ca8*/ 	.short	0x0100
        /*0caa*/ 	.byte	0x09
	.zero		1


	//   ....[1]....
        /*0cac*/ 	.word	0x00000350
        /*0cb0*/ 	.word	0x000000ff
        /*0cb4*/ 	.word	0x00000048
        /*0cb8*/ 	.short	0x0100
        /*0cba*/ 	.byte	0x09
	.zero		1


	//   ....[2]....
        /*0cbc*/ 	.word	0x00000360
        /*0cc0*/ 	.word	0x000000ff
        /*0cc4*/ 	.word	0x00000008
        /*0cc8*/ 	.short	0x0100
        /*0cca*/ 	.byte	0x09
	.zero		1


	//   ....[3]....
        /*0ccc*/ 	.word	0x00000370
        /*0cd0*/ 	.word	0x000000ff
        /*0cd4*/ 	.word	0x00000050
        /*0cd8*/ 	.short	0x0100
        /*0cda*/ 	.byte	0x09
	.zero		1


	//   ....[4]....
        /*0cdc*/ 	.word	0x00000380
        /*0ce0*/ 	.word	0x000000ff
        /*0ce4*/ 	.word	0x00000010
        /*0ce8*/ 	.short	0x0100
        /*0cea*/ 	.byte	0x09
	.zero		1


	//   ....[5]....
        /*0cec*/ 	.word	0x00000390
        /*0cf0*/ 	.word	0x000000ff
        /*0cf4*/ 	.word	0x00000058
        /*0cf8*/ 	.short	0x0100
        /*0cfa*/ 	.byte	0x09
	.zero		1


	//   ....[6]....
        /*0cfc*/ 	.word	0x000003a0
        /*0d00*/ 	.word	0x000000ff
        /*0d04*/ 	.word	0x00000018
        /*0d08*/ 	.short	0x0100
        /*0d0a*/ 	.byte	0x09
	.zero		1


	//   ....[7]....
        /*0d0c*/ 	.word	0x000003b0
        /*0d10*/ 	.word	0x000000ff
        /*0d14*/ 	.word	0x00000060
        /*0d18*/ 	.short	0x0100
        /*0d1a*/ 	.byte	0x09
	.zero		1


	//   ....[8]....
        /*0d1c*/ 	.word	0x000003c0
        /*0d20*/ 	.word	0x000000ff
        /*0d24*/ 	.word	0x00000020
        /*0d28*/ 	.short	0x0100
        /*0d2a*/ 	.byte	0x09
	.zero		1


	//   ....[9]....
        /*0d2c*/ 	.word	0x000003d0
        /*0d30*/ 	.word	0x000000ff
        /*0d34*/ 	.word	0x00000068
        /*0d38*/ 	.short	0x0100
        /*0d3a*/ 	.byte	0x09
	.zero		1


	//   ....[10]....
        /*0d3c*/ 	.word	0x000003e0
        /*0d40*/ 	.word	0x000000ff
        /*0d44*/ 	.word	0x00000028
        /*0d48*/ 	.short	0x0100
        /*0d4a*/ 	.byte	0x09
	.zero		1


	//   ....[11]....
        /*0d4c*/ 	.word	0x000003f0
        /*0d50*/ 	.word	0x000000ff
        /*0d54*/ 	.word	0x00000070
        /*0d58*/ 	.short	0x0100
        /*0d5a*/ 	.byte	0x09
	.zero		1


	//   ....[12]....
        /*0d5c*/ 	.word	0x00000400
        /*0d60*/ 	.word	0x000000ff
        /*0d64*/ 	.word	0x00000030
        /*0d68*/ 	.short	0x0100
        /*0d6a*/ 	.byte	0x09
	.zero		1


	//   ....[13]....
        /*0d6c*/ 	.word	0x00000410
        /*0d70*/ 	.word	0x000000ff
        /*0d74*/ 	.word	0x00000078
        /*0d78*/ 	.short	0x0100
        /*0d7a*/ 	.byte	0x09
	.zero		1


	//   ....[14]....
        /*0d7c*/ 	.word	0x00000420
        /*0d80*/ 	.word	0x000000ff
        /*0d84*/ 	.word	0x00000038
        /*0d88*/ 	.short	0x0100
        /*0d8a*/ 	.byte	0x09
	.zero		1


	//   ....[15]....
        /*0d8c*/ 	.word	0x00000430
        /*0d90*/ 	.word	0x000000ff
        /*0d94*/ 	.word	0x00000080
        /*0d98*/ 	.short	0x0100
        /*0d9a*/ 	.byte	0x09
	.zero		1


	//   ....[16]....
        /*0d9c*/ 	.word	0x00000440
        /*0da0*/ 	.word	0x000000ff
        /*0da4*/ 	.word	0x00000040
        /*0da8*/ 	.short	0x0100
        /*0daa*/ 	.byte	0x09
	.zero		1


	//   ....[17]....
        /*0dac*/ 	.word	0x00000450
        /*0db0*/ 	.word	0x000000ff
        /*0db4*/ 	.word	0x00000088
        /*0db8*/ 	.short	0x0100
        /*0dba*/ 	.byte	0x09
	.zero		1


	//   ....[18]....
        /*0dbc*/ 	.word	0x000006a0
        /*0dc0*/ 	.word	0x000000ff
        /*0dc4*/ 	.word	0x000000a0
        /*0dc8*/ 	.short	0x0100
        /*0dca*/ 	.byte	0x06
	.zero		1


	//   ....[19]....
        /*0dcc*/ 	.word	0x000006b0
        /*0dd0*/ 	.word	0x000000ff
        /*0dd4*/ 	.word	0x000000a8
        /*0dd8*/ 	.short	0x0100
        /*0dda*/ 	.byte	0x06
	.zero		1


	//   ....[20]....
        /*0ddc*/ 	.word	0x00001bd0
        /*0de0*/ 	.word	0x000000ff
        /*0de4*/ 	.word	0x00000000
        /*0de8*/ 	.short	0x010a
        /*0dea*/ 	.byte	0x06
	.zero		1


	//   ....[21]....
        /*0dec*/ 	.word	0x00001c10
        /*0df0*/ 	.word	0x000000ff
        /*0df4*/ 	.word	0x00000000
        /*0df8*/ 	.short	0x010a
        /*0dfa*/ 	.byte	0x06
	.zero		1


	//   ....[22]....
        /*0dfc*/ 	.word	0x00002ea0
        /*0e00*/ 	.word	0x000000ff
        /*0e04*/ 	.word	0x00000000
        /*0e08*/ 	.short	0x010a
        /*0e0a*/ 	.byte	0x10
	.zero		1


	//   ....[23]....
        /*0e0c*/ 	.word	0x00002ee0
        /*0e10*/ 	.word	0x000000ff
        /*0e14*/ 	.word	0x00000000
        /*0e18*/ 	.short	0x010a
        /*0e1a*/ 	.byte	0x10
	.zero		1


	//   ....[24]....
        /*0e1c*/ 	.word	0x00003f80
        /*0e20*/ 	.word	0x000000ff
        /*0e24*/ 	.word	0x00000000
        /*0e28*/ 	.short	0x0101
        /*0e2a*/ 	.byte	0x08
	.zero		1


	//   ....[25]....
        /*0e2c*/ 	.word	0x00005150
        /*0e30*/ 	.word	0x000000ff
        /*0e34*/ 	.word	0x00000000
        /*0e38*/ 	.short	0x0101
        /*0e3a*/ 	.byte	0x08
	.zero		1


	//   ....[26]....
        /*0e3c*/ 	.word	0x0000f580
        /*0e40*/ 	.word	0x0000000d
        /*0e44*/ 	.word	0x00000048
        /*0e48*/ 	.short	0x010a
        /*0e4a*/ 	.byte	0x3f
	.zero		1


	//   ....[27]....
        /*0e4c*/ 	.word	0x0000f940
        /*0e50*/ 	.word	0x00000004
        /*0e54*/ 	.word	0x000000a8
        /*0e58*/ 	.short	0x0101
        /*0e5a*/ 	.byte	0x3f
	.zero		1


	//   ....[28]....
        /*0e5c*/ 	.word	0x000100b0
        /*0e60*/ 	.word	0x00000007
        /*0e64*/ 	.word	0x00000000
        /*0e68*/ 	.short	0x010a
        /*0e6a*/ 	.byte	0x3f
	.zero		1


	//   ....[29]....
        /*0e6c*/ 	.word	0x00010130
        /*0e70*/ 	.word	0x00000009
        /*0e74*/ 	.word	0x00000000
        /*0e78*/ 	.short	0x010a
        /*0e7a*/ 	.byte	0x3f
	.zero		1


	//   ....[30]....
        /*0e7c*/ 	.word	0x000101c0
        /*0e80*/ 	.word	0x00000006
        /*0e84*/ 	.word	0x00000000
        /*0e88*/ 	.short	0x010a
        /*0e8a*/ 	.byte	0x3f
	.zero		1


	//   ....[31]....
        /*0e8c*/ 	.word	0x00010250
        /*0e90*/ 	.word	0x00000009
        /*0e94*/ 	.word	0x00000000
        /*0e98*/ 	.short	0x010a
        /*0e9a*/ 	.byte	0x3f
	.zero		1


	//   ....[32]....
        /*0e9c*/ 	.word	0x000102e0
        /*0ea0*/ 	.word	0x00000006
        /*0ea4*/ 	.word	0x00000000
        /*0ea8*/ 	.short	0x010a
        /*0eaa*/ 	.byte	0x3f
	.zero		1


	//   ....[33]....
        /*0eac*/ 	.word	0x00010370
        /*0eb0*/ 	.word	0x00000009
        /*0eb4*/ 	.word	0x00000000
        /*0eb8*/ 	.short	0x010a
        /*0eba*/ 	.byte	0x3f
	.zero		1


	//   ....[34]....
        /*0ebc*/ 	.word	0x00010400
        /*0ec0*/ 	.word	0x00000006
        /*0ec4*/ 	.word	0x00000000
        /*0ec8*/ 	.short	0x010a
        /*0eca*/ 	.byte	0x3f
	.zero		1


	//   ....[35]....
        /*0ecc*/ 	.word	0x00010490
        /*0ed0*/ 	.word	0x00000009
        /*0ed4*/ 	.word	0x00000000
        /*0ed8*/ 	.short	0x010a
        /*0eda*/ 	.byte	0x3f
	.zero		1


	//   ....[36]....
        /*0edc*/ 	.word	0x00010520
        /*0ee0*/ 	.word	0x00000003
        /*0ee4*/ 	.word	0x00000000
        /*0ee8*/ 	.short	0x010a
        /*0eea*/ 	.byte	0x3f
	.zero		1


	//   ....[37]....
        /*0eec*/ 	.word	0x00010590
        /*0ef0*/ 	.word	0x00000003
        /*0ef4*/ 	.word	0x00000000
        /*0ef8*/ 	.short	0x010a
        /*0efa*/ 	.byte	0x3f
	.zero		1


	//   ....[38]....
        /*0efc*/ 	.word	0x00010600
        /*0f00*/ 	.word	0x00000000
        /*0f04*/ 	.word	0x00000000
        /*0f08*/ 	.short	0x010a
        /*0f0a*/ 	.byte	0x3f
	.zero		1


	//   ....[39]....
        /*0f0c*/ 	.word	0x000106e0
        /*0f10*/ 	.word	0x0000000d
        /*0f14*/ 	.word	0x00000048
        /*0f18*/ 	.short	0x010a
        /*0f1a*/ 	.byte	0x3f
	.zero		1


	//   ....[40]....
        /*0f1c*/ 	.word	0x000107c0
        /*0f20*/ 	.word	0x00000007
        /*0f24*/ 	.word	0x00000000
        /*0f28*/ 	.short	0x010a
        /*0f2a*/ 	.byte	0x3f
	.zero		1


	//   ....[41]....
        /*0f2c*/ 	.word	0x00010810
        /*0f30*/ 	.word	0x00000009
        /*0f34*/ 	.word	0x00000000
        /*0f38*/ 	.short	0x010a
        /*0f3a*/ 	.byte	0x3f
	.zero		1


	//   ....[42]....
        /*0f3c*/ 	.word	0x00010860
        /*0f40*/ 	.word	0x00000006
        /*0f44*/ 	.word	0x00000000
        /*0f48*/ 	.short	0x010a
        /*0f4a*/ 	.byte	0x3f
	.zero		1


	//   ....[43]....
        /*0f4c*/ 	.word	0x000108b0
        /*0f50*/ 	.word	0x00000009
        /*0f54*/ 	.word	0x00000000
        /*0f58*/ 	.short	0x010a
        /*0f5a*/ 	.byte	0x3f
	.zero		1


	//   ....[44]....
        /*0f5c*/ 	.word	0x00010900
        /*0f60*/ 	.word	0x00000006
        /*0f64*/ 	.word	0x00000000
        /*0f68*/ 	.short	0x010a
        /*0f6a*/ 	.byte	0x3f
	.zero		1


	//   ....[45]....
        /*0f6c*/ 	.word	0x00010950
        /*0f70*/ 	.word	0x00000009
        /*0f74*/ 	.word	0x00000000
        /*0f78*/ 	.short	0x010a
        /*0f7a*/ 	.byte	0x3f
	.zero		1


	//   ....[46]....
        /*0f7c*/ 	.word	0x000109a0
        /*0f80*/ 	.word	0x00000006
        /*0f84*/ 	.word	0x00000000
        /*0f88*/ 	.short	0x010a
        /*0f8a*/ 	.byte	0x3f
	.zero		1


	//   ....[47]....
        /*0f8c*/ 	.word	0x000109f0
        /*0f90*/ 	.word	0x00000009
        /*0f94*/ 	.word	0x00000000
        /*0f98*/ 	.short	0x010a
        /*0f9a*/ 	.byte	0x3f
	.zero		1


	//----- nvinfo : EIATTR_NUM_MBARRIERS
	.align		4
.L_30:
        /*0f9c*/ 	.byte	0x03, 0x38
        /*0f9e*/ 	.short	0x0014


	//----- nvinfo : EIATTR_EXIT_INSTR_OFFSETS
	.align		4
        /*0fa0*/ 	.byte	0x04, 0x1c
        /*0fa2*/ 	.short	(.L_32 - .L_31)


	//   ....[0]....
.L_31:
        /*0fa4*/ 	.word	0x00000710


	//   ....[1]....
        /*0fa8*/ 	.word	0x00001060


	//   ....[2]....
        /*0fac*/ 	.word	0x0000ebc0


	//   ....[3]....
        /*0fb0*/ 	.word	0x0000f210


	//   ....[4]....
        /*0fb4*/ 	.word	0x00010570


	//----- nvinfo : EIATTR_MAX_THREADS
	.align		4
.L_32:
        /*0fb8*/ 	.byte	0x04, 0x05
        /*0fba*/ 	.short	(.L_34 - .L_33)
.L_33:
        /*0fbc*/ 	.word	0x00000180
        /*0fc0*/ 	.word	0x00000001
        /*0fc4*/ 	.word	0x00000001


	//----- nvinfo : EIATTR_CRS_STACK_SIZE
	.align		4
.L_34:
        /*0fc8*/ 	.byte	0x04, 0x1e
        /*0fca*/ 	.short	(.L_36 - .L_35)
.L_35:
        /*0fcc*/ 	.word	0x00000000


	//----- nvinfo : EIATTR_CBANK_PARAM_SIZE
	.align		4
.L_36:
        /*0fd0*/ 	.byte	0x03, 0x19
        /*0fd2*/ 	.short	0x0470


	//----- nvinfo : EIATTR_PARAM_CBANK
	.align		4
        /*0fd4*/ 	.byte	0x04, 0x0a
        /*0fd6*/ 	.short	(.L_38 - .L_37)
	.align		4
.L_37:
        /*0fd8*/ 	.word	index@(.nv.constant0._ZN7cutlass13device_kernelINS_4gemm6kernel13GemmUniversalIN4cute5tupleIJiiiiEEENS1_10collective13CollectiveMmaINS1_37MainloopSm90TmaGmmaWarpSpecializedFP8ILi9ENS5_IJNS4_1CILi1EEESB_SB_EEENS1_35KernelTmaWarpSpecializedCooperativeEEENS5_IJNSA_ILi256EEENSA_ILi128EEENSA_ILi64EEEEEENS_12float_e5m2_tENS5_IJlSB_lEEENS_12float_e4m3_tESK_NS4_8TiledMMAINS4_8MMA_AtomIJNS4_4SM904GMMA31MMA_64x128x32_F32E5M2E4M3_SS_TNILNSP_7ScaleInE1ELSR_1EEEEEENS4_6LayoutINS5_IJNSA_ILi2EEESB_SB_EEENS5_IJSB_NSA_ILi0EEESX_EEEEENS5_IJNS4_10UnderscoreES10_S10_EEEEENS4_13SM90_TMA_LOADENS4_14ComposedLayoutINS4_7SwizzleILi2ELi4ELi3EEENS4_18smem_ptr_flag_bitsILi8EEENSU_INS5_IJNSA_ILi8EEESH_EEENS5_IJSH_SB_EEEEEEEvNS4_8identityES13_S1D_vS1E_EENS_8epilogue10collective6detail29Sm90TmaWarpSpecializedAdapterINS1H_15DefaultEpilogueISJ_SK_SK_NS1G_6thread17LinearCombinationISJ_Li1EffLNS1L_9ScaleType4KindE0ELNS_15FloatRoundStyleE2ESJ_EENS1_15EpilogueDefaultEEEEEvvEEEEvNT_6ParamsE)
        /*0fdc*/ 	.short	0x0210
        /*0fde*/ 	.short	0x0470


	//----- nvinfo : EIATTR_SW_WAR
	.align		4
.L_38:
        /*0fe0*/ 	.byte	0x04, 0x36
        /*0fe2*/ 	.short	(.L_40 - .L_39)
.L_39:
        /*0fe4*/ 	.word	0x00000008
.L_40:


//--------------------- .nv.callgraph             --------------------------
	.section	.nv.callgraph,"",@"SHT_CUDA_CALLGRAPH"
	.align	4
	.sectionentsize	8
	.align		4
        /*0000*/ 	.word	0x00000000
	.align		4
        /*0004*/ 	.word	0xffffffff
	.align		4
        /*0008*/ 	.word	0x00000000
	.align		4
        /*000c*/ 	.word	0xfffffffe
	.align		4
        /*0010*/ 	.word	0x00000000
	.align		4
        /*0014*/ 	.word	0xfffffffd
	.align		4
        /*0018*/ 	.word	0x00000000
	.align		4
        /*001c*/ 	.word	0xfffffffc


//--------------------- .nv.constant4             --------------------------
	.section	.nv.constant4,"a",@progbits
	.align	8
	.align		8
.nv.constant4:
        /*0000*/ 	.dword	_ZN40_INTERNAL_52f64af8_4_k_cu_65090cc0_305314cuda3std3__45__cpo5beginE
	.align		8
        /*0008*/ 	.dword	_ZN40_INTERNAL_52f64af8_4_k_cu_65090cc0_305314cuda3std3__45__cpo3endE
	.align		8
        /*0010*/ 	.dword	_ZN40_INTERNAL_52f64af8_4_k_cu_65090cc0_305314cuda3std3__45__cpo6cbeginE
	.align		8
        /*0018*/ 	.dword	_ZN40_INTERNAL_52f64af8_4_k_cu_65090cc0_305314cuda3std3__45__cpo4cendE
	.align		8
        /*0020*/ 	.dword	_ZN40_INTERNAL_52f64af8_4_k_cu_65090cc0_305314cuda3std3__442_GLOBAL__N__52f64af8_4_k_cu_65090cc0_305316ignoreE
	.align		8
        /*0028*/ 	.dword	_ZN40_INTERNAL_52f64af8_4_k_cu_65090cc0_305314cuda3std3__419piecewise_constructE
	.align		8
        /*0030*/ 	.dword	_ZN40_INTERNAL_52f64af8_4_k_cu_65090cc0_305314cuda3std3__48in_placeE
	.align		8
        /*0038*/ 	.dword	_ZN40_INTERNAL_52f64af8_4_k_cu_65090cc0_305314cuda3std6ranges3__45__cpo4swapE
	.align		8
        /*0040*/ 	.dword	_ZN40_INTERNAL_52f64af8_4_k_cu_65090cc0_305314cuda3std6ranges3__45__cpo9iter_moveE
	.align		8
        /*0048*/ 	.dword	_ZN40_INTERNAL_52f64af8_4_k_cu_65090cc0_305314cute7productE
	.align		8
        /*0050*/ 	.dword	_ZN40_INTERNAL_52f64af8_4_k_cu_65090cc0_305314cute1_E


//--------------------- .text._ZN7cutlass13device_kernelINS_4gemm6kernel13GemmUniversalIN4cute5tupleIJiiiiEEENS1_10collective13CollectiveMmaINS1_37MainloopSm90TmaGmmaWarpSpecializedFP8ILi9ENS5_IJNS4_1CILi1EEESB_SB_EEENS1_35KernelTmaWarpSpecializedCooperativeEEENS5_IJNSA_ILi256EEENSA_ILi128EEENSA_ILi64EEEEEENS_12float_e5m2_tENS5_IJlSB_lEEENS_12float_e4m3_tESK_NS4_8TiledMMAINS4_8MMA_AtomIJNS4_4SM904GMMA31MMA_64x128x32_F32E5M2E4M3_SS_TNILNSP_7ScaleInE1ELSR_1EEEEEENS4_6LayoutINS5_IJNSA_ILi2EEESB_SB_EEENS5_IJSB_NSA_ILi0EEESX_EEEEENS5_IJNS4_10UnderscoreES10_S10_EEEEENS4_13SM90_TMA_LOADENS4_14ComposedLayoutINS4_7SwizzleILi2ELi4ELi3EEENS4_18smem_ptr_flag_bitsILi8EEENSU_INS5_IJNSA_ILi8EEESH_EEENS5_IJSH_SB_EEEEEEEvNS4_8identityES13_S1D_vS1E_EENS_8epilogue10collective6detail29Sm90TmaWarpSpecializedAdapterINS1H_15DefaultEpilogueISJ_SK_SK_NS1G_6thread17LinearCombinationISJ_Li1EffLNS1L_9ScaleType4KindE0ELNS_15FloatRoundStyleE2ESJ_EENS1_15EpilogueDefaultEEEEEvvEEEEvNT_6ParamsE --------------------------
	.section	.text._ZN7cutlass13device_kernelINS_4gemm6kernel13GemmUniversalIN4cute5tupleIJiiiiEEENS1_10collective13CollectiveMmaINS1_37MainloopSm90TmaGmmaWarpSpecializedFP8ILi9ENS5_IJNS4_1CILi1EEESB_SB_EEENS1_35KernelTmaWarpSpecializedCooperativeEEENS5_IJNSA_ILi256EEENSA_ILi128EEENSA_ILi64EEEEEENS_12float_e5m2_tENS5_IJlSB_lEEENS_12float_e4m3_tESK_NS4_8TiledMMAINS4_8MMA_AtomIJNS4_4SM904GMMA31MMA_64x128x32_F32E5M2E4M3_SS_TNILNSP_7ScaleInE1ELSR_1EEEEEENS4_6LayoutINS5_IJNSA_ILi2EEESB_SB_EEENS5_IJSB_NSA_ILi0EEESX_EEEEENS5_IJNS4_10UnderscoreES10_S10_EEEEENS4_13SM90_TMA_LOADENS4_14ComposedLayoutINS4_7SwizzleILi2ELi4ELi3EEENS4_18smem_ptr_flag_bitsILi8EEENSU_INS5_IJNSA_ILi8EEESH_EEENS5_IJSH_SB_EEEEEEEvNS4_8identityES13_S1D_vS1E_EENS_8epilogue10collective6detail29Sm90TmaWarpSpecializedAdapterINS1H_15DefaultEpilogueISJ_SK_SK_NS1G_6thread17LinearCombinationISJ_Li1EffLNS1L_9ScaleType4KindE0ELNS_15FloatRoundStyleE2ESJ_EENS1_15EpilogueDefaultEEEEEvvEEEEvNT_6ParamsE,"ax",@progbits
	.align	128
.text._ZN7cutlass13device_kernelINS_4gemm6kernel13GemmUniversalIN4cute5tupleIJiiiiEEENS1_10collective13CollectiveMmaINS1_37MainloopSm90TmaGmmaWarpSpecializedFP8ILi9ENS5_IJNS4_1CILi1EEESB_SB_EEENS1_35KernelTmaWarpSpecializedCooperativeEEENS5_IJNSA_ILi256EEENSA_ILi128EEENSA_ILi64EEEEEENS_12float_e5m2_tENS5_IJlSB_lEEENS_12float_e4m3_tESK_NS4_8TiledMMAINS4_8MMA_AtomIJNS4_4SM904GMMA31MMA_64x128x32_F32E5M2E4M3_SS_TNILNSP_7ScaleInE1ELSR_1EEEEEENS4_6LayoutINS5_IJNSA_ILi2EEESB_SB_EEENS5_IJSB_NSA_ILi0EEESX_EEEEENS5_IJNS4_10UnderscoreES10_S10_EEEEENS4_13SM90_TMA_LOADENS4_14ComposedLayoutINS4_7SwizzleILi2ELi4ELi3EEENS4_18smem_ptr_flag_bitsILi8EEENSU_INS5_IJNSA_ILi8EEESH_EEENS5_IJSH_SB_EEEEEEEvNS4_8identityES13_S1D_vS1E_EENS_8epilogue10collective6detail29Sm90TmaWarpSpecializedAdapterINS1H_15DefaultEpilogueISJ_SK_SK_NS1G_6thread17LinearCombinationISJ_Li1EffLNS1L_9ScaleType4KindE0ELNS_15FloatRoundStyleE2ESJ_EENS1_15EpilogueDefaultEEEEEvvEEEEvNT_6ParamsE:
        .type           _ZN7cutlass13device_kernelINS_4gemm6kernel13GemmUniversalIN4cute5tupleIJiiiiEEENS1_10collective13CollectiveMmaINS1_37MainloopSm90TmaGmmaWarpSpecializedFP8ILi9ENS5_IJNS4_1CILi1EEESB_SB_EEENS1_35KernelTmaWarpSpecializedCooperativeEEENS5_IJNSA_ILi256EEENSA_ILi128EEENSA_ILi64EEEEEENS_12float_e5m2_tENS5_IJlSB_lEEENS_12float_e4m3_tESK_NS4_8TiledMMAINS4_8MMA_AtomIJNS4_4SM904GMMA31MMA_64x128x32_F32E5M2E4M3_SS_TNILNSP_7ScaleInE1ELSR_1EEEEEENS4_6LayoutINS5_IJNSA_ILi2EEESB_SB_EEENS5_IJSB_NSA_ILi0EEESX_EEEEENS5_IJNS4_10UnderscoreES10_S10_EEEEENS4_13SM90_TMA_LOADENS4_14ComposedLayoutINS4_7SwizzleILi2ELi4ELi3EEENS4_18smem_ptr_flag_bitsILi8EEENSU_INS5_IJNSA_ILi8EEESH_EEENS5_IJSH_SB_EEEEEEEvNS4_8identityES13_S1D_vS1E_EENS_8epilogue10collective6detail29Sm90TmaWarpSpecializedAdapterINS1H_15DefaultEpilogueISJ_SK_SK_NS1G_6thread17LinearCombinationISJ_Li1EffLNS1L_9ScaleType4KindE0ELNS_15FloatRoundStyleE2ESJ_EENS1_15EpilogueDefaultEEEEEvvEEEEvNT_6ParamsE,@function
        .size           _ZN7cutlass13device_kernelINS_4gemm6kernel13GemmUniversalIN4cute5tupleIJiiiiEEENS1_10collective13CollectiveMmaINS1_37MainloopSm90TmaGmmaWarpSpecializedFP8ILi9ENS5_IJNS4_1CILi1EEESB_SB_EEENS1_35KernelTmaWarpSpecializedCooperativeEEENS5_IJNSA_ILi256EEENSA_ILi128EEENSA_ILi64EEEEEENS_12float_e5m2_tENS5_IJlSB_lEEENS_12float_e4m3_tESK_NS4_8TiledMMAINS4_8MMA_AtomIJNS4_4SM904GMMA31MMA_64x128x32_F32E5M2E4M3_SS_TNILNSP_7ScaleInE1ELSR_1EEEEEENS4_6LayoutINS5_IJNSA_ILi2EEESB_SB_EEENS5_IJSB_NSA_ILi0EEESX_EEEEENS5_IJNS4_10UnderscoreES10_S10_EEEEENS4_13SM90_TMA_LOADENS4_14ComposedLayoutINS4_7SwizzleILi2ELi4ELi3EEENS4_18smem_ptr_flag_bitsILi8EEENSU_INS5_IJNSA_ILi8EEESH_EEENS5_IJSH_SB_EEEEEEEvNS4_8identityES13_S1D_vS1E_EENS_8epilogue10collective6detail29Sm90TmaWarpSpecializedAdapterINS1H_15DefaultEpilogueISJ_SK_SK_NS1G_6thread17LinearCombinationISJ_Li1EffLNS1L_9ScaleType4KindE0ELNS_15FloatRoundStyleE2ESJ_EENS1_15EpilogueDefaultEEEEEvvEEEEvNT_6ParamsE,(.L_x_340 - _ZN7cutlass13device_kernelINS_4gemm6kernel13GemmUniversalIN4cute5tupleIJiiiiEEENS1_10collective13CollectiveMmaINS1_37MainloopSm90TmaGmmaWarpSpecializedFP8ILi9ENS5_IJNS4_1CILi1EEESB_SB_EEENS1_35KernelTmaWarpSpecializedCooperativeEEENS5_IJNSA_ILi256EEENSA_ILi128EEENSA_ILi64EEEEEENS_12float_e5m2_tENS5_IJlSB_lEEENS_12float_e4m3_tESK_NS4_8TiledMMAINS4_8MMA_AtomIJNS4_4SM904GMMA31MMA_64x128x32_F32E5M2E4M3_SS_TNILNSP_7ScaleInE1ELSR_1EEEEEENS4_6LayoutINS5_IJNSA_ILi2EEESB_SB_EEENS5_IJSB_NSA_ILi0EEESX_EEEEENS5_IJNS4_10UnderscoreES10_S10_EEEEENS4_13SM90_TMA_LOADENS4_14ComposedLayoutINS4_7SwizzleILi2ELi4ELi3EEENS4_18smem_ptr_flag_bitsILi8EEENSU_INS5_IJNSA_ILi8EEESH_EEENS5_IJSH_SB_EEEEEEEvNS4_8identityES13_S1D_vS1E_EENS_8epilogue10collective6detail29Sm90TmaWarpSpecializedAdapterINS1H_15DefaultEpilogueISJ_SK_SK_NS1G_6thread17LinearCombinationISJ_Li1EffLNS1L_9ScaleType4KindE0ELNS_15FloatRoundStyleE2ESJ_EENS1_15EpilogueDefaultEEEEEvvEEEEvNT_6ParamsE)
        .other          _ZN7cutlass13device_kernelINS_4gemm6kernel13GemmUniversalIN4cute5tupleIJiiiiEEENS1_10collective13CollectiveMmaINS1_37MainloopSm90TmaGmmaWarpSpecializedFP8ILi9ENS5_IJNS4_1CILi1EEESB_SB_EEENS1_35KernelTmaWarpSpecializedCooperativeEEENS5_IJNSA_ILi256EEENSA_ILi128EEENSA_ILi64EEEEEENS_12float_e5m2_tENS5_IJlSB_lEEENS_12float_e4m3_tESK_NS4_8TiledMMAINS4_8MMA_AtomIJNS4_4SM904GMMA31MMA_64x128x32_F32E5M2E4M3_SS_TNILNSP_7ScaleInE1ELSR_1EEEEEENS4_6LayoutINS5_IJNSA_ILi2EEESB_SB_EEENS5_IJSB_NSA_ILi0EEESX_EEEEENS5_IJNS4_10UnderscoreES10_S10_EEEEENS4_13SM90_TMA_LOADENS4_14ComposedLayoutINS4_7SwizzleILi2ELi4ELi3EEENS4_18smem_ptr_flag_bitsILi8EEENSU_INS5_IJNSA_ILi8EEESH_EEENS5_IJSH_SB_EEEEEEEvNS4_8identityES13_S1D_vS1E_EENS_8epilogue10collective6detail29Sm90TmaWarpSpecializedAdapterINS1H_15DefaultEpilogueISJ_SK_SK_NS1G_6thread17LinearCombinationISJ_Li1EffLNS1L_9ScaleType4KindE0ELNS_15FloatRoundStyleE2ESJ_EENS1_15EpilogueDefaultEEEEEvvEEEEvNT_6ParamsE,@"STO_CUDA_ENTRY STV_DEFAULT"
_ZN7cutlass13device_kernelINS_4gemm6kernel13GemmUniversalIN4cute5tupleIJiiiiEEENS1_10collective13CollectiveMmaINS1_37MainloopSm90TmaGmmaWarpSpecializedFP8ILi9ENS5_IJNS4_1CILi1EEESB_SB_EEENS1_35KernelTmaWarpSpecializedCooperativeEEENS5_IJNSA_ILi256EEENSA_ILi128EEENSA_ILi64EEEEEENS_12float_e5m2_tENS5_IJlSB_lEEENS_12float_e4m3_tESK_NS4_8TiledMMAINS4_8MMA_AtomIJNS4_4SM904GMMA31MMA_64x128x32_F32E5M2E4M3_SS_TNILNSP_7ScaleInE1ELSR_1EEEEEENS4_6LayoutINS5_IJNSA_ILi2EEESB_SB_EEENS5_IJSB_NSA_ILi0EEESX_EEEEENS5_IJNS4_10UnderscoreES10_S10_EEEEENS4_13SM90_TMA_LOADENS4_14ComposedLayoutINS4_7SwizzleILi2ELi4ELi3EEENS4_18smem_ptr_flag_bitsILi8EEENSU_INS5_IJNSA_ILi8EEESH_EEENS5_IJSH_SB_EEEEEEEvNS4_8identityES13_S1D_vS1E_EENS_8epilogue10collective6detail29Sm90TmaWarpSpecializedAdapterINS1H_15DefaultEpilogueISJ_SK_SK_NS1G_6thread17LinearCombinationISJ_Li1EffLNS1L_9ScaleType4KindE0ELNS_15FloatRoundStyleE2ESJ_EENS1_15EpilogueDefaultEEEEEvvEEEEvNT_6ParamsE:
[----:B------:R-:W0:Y:S02]  /*0000*/  LDC R1, c[0x0][0x28] ;  /* 0x00000a00ff017b82 */ /* 0x000e240000000800 */
[----:B0-----:R-:W-:Y:S01]  /*0010*/  VIADD R1, R1, 0xffffff00 ;  /* 0xffffff0001017836 */ /* 0x001fe20000000000 */
[----:B------:R-:W0:Y:S01]  /*0020*/  S2R R2, SR_TID.X ;  /* 0x0000000000027919 */ /* 0x000e220000002100 */
[----:B------:R-:W-:Y:S01]  /*0030*/  ELECT P0, URZ, PT ;  /* 0x00000000003f782f */ /* 0x000fe20003800000 */
[----:B------:R-:W-:Y:S01]  /*0040*/  BSSY B0, `(.L_x_0) ;  /* 0x0000015000007945 */ /* 0x000fe20003800000 */
[--C-:B0-----:R-:W-:Y:S02]  /*0050*/  SHF.R.U32.HI R0, RZ, 0x5, R2.reuse ;  /* 0x00000005ff007819 */ /* 0x101fe40000011602 */
[----:B------:R-:W-:-:S03]  /*0060*/  SHF.R.U32.HI R2, RZ, 0x7, R2 ;  /* 0x00000007ff027819 */ /* 0x000fc60000011602 */
[----:B------:R-:W0:Y:S04]  /*0070*/  SHFL.IDX PT, R3, R0, RZ, 0x1f ;  /* 0x00001fff00037589 */ /* 0x000e2800000e0000 */
[----:B------:R-:W1:Y:S01]  /*0080*/  SHFL.IDX PT, R2, R2, RZ, 0x1f ;  /* 0x00001fff02027589 */ /* 0x000e6200000e0000 */
[----:B0-----:R-:W-:Y:S02]  /*0090*/  R2UR UR4, R3 ;  /* 0x00000000030472ca */ /* 0x001fe400000e0000 */
[----:B-1----:R-:W-:-:S11]  /*00a0*/  R2UR UR6, R2 ;  /* 0x00000000020672ca */ /* 0x002fd600000e0000 */
[----:B------:R-:W-:Y:S02]  /*00b0*/  USHF.R.S32.HI UR5, URZ, 0x1f, UR4 ;  /* 0x0000001f3f057899 */ /* 0x000fe40008011404 */
[----:B------:R-:W-:Y:S02]  /*00c0*/  ISETP.NE.OR P0, PT, RZ, UR4, !P0 ;  /* 0x00000004ff007c0c */ /* 0x000fe4000c705670 */
[----:B------:R-:W-:-:S04]  /*00d0*/  ULEA.HI UR5, UR5, UR4, URZ, 0x2 ;  /* 0x0000000405057291 */ /* 0x000fc8000f8f103f */
[----:B------:R-:W-:-:S04]  /*00e0*/  ULOP3.LUT UR5, UR5, 0xfffffffc, URZ, 0xc0, !UPT ;  /* 0xfffffffc05057892 */ /* 0x000fc8000f8ec03f */
[----:B------:R-:W-:-:S03]  /*00f0*/  UIADD3 UR8, UR4, -UR5, URZ ;  /* 0x8000000504087290 */ /* 0x000fc6000fffe03f */
[----:B------:R-:W-:Y:S09]  /*0100*/  @P0 BRA `(.L_x_1) ;  /* 0x0000000000200947 */ /* 0x000ff20003800000 */
[----:B------:R-:W-:Y:S02]  /*0110*/  ULDC.64 UR4, c[0x0][0x198] ;  /* 0x0000660000047ab9 */ /* 0x000fe40000000a00 */
[----:B------:R-:W-:Y:S02]  /*0120*/  UIADD3 UR10, UP0, UR4, 0xf0, URZ ;  /* 0x000000f0040a7890 */ /* 0x000fe4000ff1e03f */
[----:B------:R-:W-:Y:S02]  /*0130*/  UIADD3 UR4, UP1, UR4, 0x1f0, URZ ;  /* 0x000001f004047890 */ /* 0x000fe4000ff3e03f */
[----:B------:R-:W-:Y:S02]  /*0140*/  UIADD3.X UR11, URZ, UR5, URZ, UP0, !UPT ;  /* 0x000000053f0b7290 */ /* 0x000fe400087fe43f */
[----:B------:R-:W-:-:S07]  /*0150*/  UIADD3.X UR5, URZ, UR5, URZ, UP1, !UPT ;  /* 0x000000053f057290 */ /* 0x000fce0008ffe43f */
[----:B------:R0:W-:Y:S02]  /*0160*/  UTMACCTL.PF [UR10] ;  /* 0x000000000a0079b9 */ /* 0x0001e40008040000 */
[----:B------:R0:W-:Y:S02]  /*0170*/  UTMACCTL.PF [UR4] ;  /* 0x00000000040079b9 */ /* 0x0001e40008040000 */
[----:B0-----:R-:W-:Y:S01]  /*0180*/  NOP ;  /* 0x0000000000007918 */ /* 0x001fe20000000000 */
.L_x_1:
[----:B------:R-:W-:Y:S05]  /*0190*/  BSYNC B0 ;  /* 0x0000000000007941 */ /* 0x000fea0003800000 */
.L_x_0:
[----:B------:R-:W0:Y:S01]  /*01a0*/  SHFL.IDX PT, R2, R0, RZ, 0x1f ;  /* 0x00001fff00027589 */ /* 0x000e2200000e0000 */
[----:B------:R-:W-:Y:S01]  /*01b0*/  UISETP.NE.AND UP0, UPT, UR8, 0x3, UPT ;  /* 0x000000030800788c */ /* 0x000fe2000bf05270 */
[----:B------:R-:W-:Y:S01]  /*01c0*/  ISETP.NE.AND P1, PT, RZ, UR6, PT ;  /* 0x00000006ff007c0c */ /* 0x000fe2000bf25270 */
[----:B------:R-:W-:Y:S02]  /*01d0*/  UIADD3 UR10, UR6, -0x1, URZ ;  /* 0xffffffff060a7890 */ /* 0x000fe4000fffe03f */
[----:B------:R-:W-:Y:S02]  /*01e0*/  UISETP.EQ.OR UP0, UPT, UR8, URZ, !UP0 ;  /* 0x0000003f0800728c */ /* 0x000fe4000c702670 */
[----:B------:R-:W-:Y:S02]  /*01f0*/  UISETP.GE.U32.AND UP1, UPT, UR10, 0x2, UPT ;  /* 0x000000020a00788c */ /* 0x000fe4000bf26070 */
[----:B------:R-:W-:-:S04]  /*0200*/  UISETP.EQ.AND UP0, UPT, UR6, URZ, UP0 ;  /* 0x0000003f0600728c */ /* 0x000fc80008702270 */
[----:B------:R-:W-:-:S04]  /*0210*/  USEL UR13, URZ, 0x1, !UP0 ;  /* 0x000000013f0d7887 */ /* 0x000fc8000c000000 */
[----:B------:R-:W-:Y:S01]  /*0220*/  USEL UR13, UR13, 0x2, UP1 ;  /* 0x000000020d0d7887 */ /* 0x000fe20008800000 */
[----:B0-----:R-:W-:-:S13]  /*0230*/  ISETP.NE.AND P0, PT, R2, RZ, PT ;  /* 0x000000ff0200720c */ /* 0x001fda0003f05270 */
[----:B------:R-:W-:Y:S05]  /*0240*/  @P0 BRA `(.L_x_2) ;  /* 0x00000000008c0947 */ /* 0x000fea0003800000 */
[----:B------:R-:W-:Y:S01]  /*0250*/  ELECT P0, URZ, PT ;  /* 0x00000000003f782f */ /* 0x000fe20003800000 */
[----:B------:R-:W-:-:S12]  /*0260*/  BSSY B0, `(.L_x_2) ;  /* 0x0000021000007945 */ /* 0x000fd80003800000 */
[----:B------:R-:W-:Y:S05]  /*0270*/  @!P0 BRA `(.L_x_3) ;  /* 0x00000000007c8947 */ /* 0x000fea0003800000 */
[----:B------:R-:W0:Y:S01]  /*0280*/  S2UR UR9, SR_CgaCtaId ;  /* 0x00000000000979c3 */ /* 0x000e220000008800 */
[----:B------:R-:W-:Y:S01]  /*0290*/  UMOV UR4, 0x400 ;  /* 0x0000040000047882 */ /* 0x000fe20000000000 */
[----:B------:R-:W-:Y:S01]  /*02a0*/  UMOV UR5, 0x1 ;  /* 0x0000000100057882 */ /* 0x000fe20000000000 */
[----:B------:R-:W-:Y:S02]  /*02b0*/  UMOV UR6, 0x100 ;  /* 0x0000010000067882 */ /* 0x000fe40000000000 */
[----:B------:R-:W-:-:S04]  /*02c0*/  UIADD3 UR6, -UR6, 0x100000, URZ ;  /* 0x0010000006067890 */ /* 0x000fc8000fffe13f */
[----:B------:R-:W-:Y:S02]  /*02d0*/  USHF.L.U32 UR7, UR6, 0xb, URZ ;  /* 0x0000000b06077899 */ /* 0x000fe4000800063f */
[----:B------:R-:W-:Y:S02]  /*02e0*/  USHF.L.U32 UR6, UR6, 0x1, URZ ;  /* 0x0000000106067899 */ /* 0x000fe4000800063f */
[----:B0-----:R-:W-:Y:S02]  /*02f0*/  ULEA UR9, UR9, UR4, 0x18 ;  /* 0x0000000409097291 */ /* 0x001fe4000f8ec03f */
[----:B------:R-:W-:-:S04]  /*0300*/  UIADD3 UR4, -UR5, 0x100000, URZ ;  /* 0x0010000005047890 */ /* 0x000fc8000fffe13f */
[----:B------:R-:W-:Y:S02]  /*0310*/  USHF.L.U32 UR5, UR4, 0xb, URZ ;  /* 0x0000000b04057899 */ /* 0x000fe4000800063f */
[----:B------:R-:W-:Y:S01]  /*0320*/  USHF.L.U32 UR4, UR4, 0x1, URZ ;  /* 0x0000000104047899 */ /* 0x000fe2000800063f */
[----:B------:R-:W0:Y:S11]  /*0330*/  FENCE.VIEW.ASYNC.S ;  /* 0x00000000000073c6 */ /* 0x000e360000000000 */
[----:B0-----:R0:W1:Y:S01]  /*0340*/  SYNCS.EXCH.64 URZ, [UR9], UR4 ;  /* 0x00000004093f75b2 */ /* 0x0010620008000100 */
[----:B------:R0:W2:Y:S01]  /*0350*/  SYNCS.EXCH.64 URZ, [UR9+0x48], UR6 ;  /* 0x00004806093f75b2 */ /* 0x0000a20008000100 */
[----:B------:R0:W3:Y:S01]  /*0360*/  SYNCS.EXCH.64 URZ, [UR9+0x8], UR4 ;  /* 0x00000804093f75b2 */ /* 0x0000e20008000100 */
[----:B------:R0:W4:Y:S01]  /*0370*/  SYNCS.EXCH.64 URZ, [UR9+0x50], UR6 ;  /* 0x00005006093f75b2 */ /* 0x0001220008000100 */
[----:B------:R0:W0:Y:S01]  /*0380*/  SYNCS.EXCH.64 URZ, [UR9+0x10], UR4 ;  /* 0x00001004093f75b2 */ /* 0x0000220008000100 */
        /* <DEDUP_REMOVED lines=13> */
[----:B------:R-:W-:Y:S01]  /*0460*/  NOP ;  /* 0x0000000000007918 */ /* 0x000fe20000000000 */
.L_x_3:
[----:B0-----:R-:W-:Y:S05]  /*0470*/  BSYNC B0 ;  /* 0x0000000000007941 */ /* 0x001fea0003800000 */
.L_x_2:
[----:B------:R-:W0:Y:S01]  /*0480*/  SHFL.IDX PT, R0, R0, RZ, 0x1f ;  /* 0x00001fff00007589 */ /* 0x000e2200000e0000 */
[----:B------:R-:W5:Y:S01]  /*0490*/  LDC R2, c[0x0][0x65c] ;  /* 0x00019700ff027b82 */ /* 0x000f620000000800 */
[----:B------:R-:W-:Y:S01]  /*04a0*/  ELECT P0, URZ, PT ;  /* 0x00000000003f782f */ /* 0x000fe20003800000 */
[----:B------:R-:W-:Y:S01]  /*04b0*/  IMAD.MOV.U32 R3, RZ, RZ, RZ ;  /* 0x000000ffff037224 */ /* 0x000fe200078e00ff */
[----:B------:R-:W-:Y:S01]  /*04c0*/  UMOV UR4, 0x20 ;  /* 0x0000002000047882 */ /* 0x000fe20000000000 */
[----:B------:R-:W-:Y:S01]  /*04d0*/  NOP ;  /* 0x0000000000007918 */ /* 0x000fe20000000000 */
[----:B------:R-:W-:Y:S01]  /*04e0*/  NOP ;  /* 0x0000000000007918 */ /* 0x000fe20000000000 */
[----:B0-----:R-:W-:Y:S02]  /*04f0*/  ISETP.NE.OR P0, PT, R0, RZ, !P0 ;  /* 0x000000ff0000720c */ /* 0x001fe40004705670 */
[----:B-----5:R-:W-:Y:S01]  /*0500*/  ISETP.NE.AND P4, PT, R2, 0x1, PT ;  /* 0x000000010200780c */ /* 0x020fe20003f85270 */
[----:B------:R-:W0:Y:S01]  /*0510*/  S2R R0, SR_CTAID.Y ;  /* 0x0000000000007919 */ /* 0x000e220000002600 */
[----:B------:R-:W5:Y:S09]  /*0520*/  S2R R2, SR_CTAID.X ;  /* 0x0000000000027919 */ /* 0x000f720000002500 */
[----:B------:R-:W-:Y:S01]  /*0530*/  VOTEU.ALL UP0, P0 ;  /* 0x00000000003f7886 */ /* 0x000fe20000000000 */
[----:B------:R-:W-:Y:S01]  /*0540*/  VOTEU.ALL UP1, P0 ;  /* 0x00000000003f7886 */ /* 0x000fe20000020000 */
[----:B------:R-:W5:Y:S01]  /*0550*/  @P4 LDC R7, c[0x0][0x10] ;  /* 0x00000400ff074b82 */ /* 0x000f620000000800 */
[----:B------:R-:W-:-:S02]  /*0560*/  @P4 IMAD.MOV.U32 R5, RZ, RZ, RZ ;  /* 0x000000ffff054224 */ /* 0x000fc400078e00ff */
[----:B------:R-:W-:Y:S01]  /*0570*/  @P4 IMAD.MOV.U32 R11, RZ, RZ, RZ ;  /* 0x000000ffff0b4224 */ /* 0x000fe200078e00ff */
[----:B------:R-:W-:Y:S01]  /*0580*/  @!UP0 UMOV UR6, 0x400 ;  /* 0x0000040000068882 */ /* 0x000fe20000000000 */
[----:B------:R-:W-:-:S04]  /*0590*/  @!UP0 UIADD3 UR4, -UR4, 0x100000, URZ ;  /* 0x0010000004048890 */ /* 0x000fc8000fffe13f */
[----:B------:R-:W-:Y:S02]  /*05a0*/  @!UP0 USHF.L.U32 UR5, UR4, 0xb, URZ ;  /* 0x0000000b04058899 */ /* 0x000fe4000800063f */
[----:B------:R-:W-:Y:S01]  /*05b0*/  @!UP0 USHF.L.U32 UR4, UR4, 0x1, URZ ;  /* 0x0000000104048899 */ /* 0x000fe2000800063f */
[----:B------:R-:W1:Y:S08]  /*05c0*/  @!P4 LDC R9, c[0x0][0xc] ;  /* 0x00000300ff09cb82 */ /* 0x000e700000000800 */
[----:B------:R-:W2:Y:S01]  /*05d0*/  @!UP0 S2UR UR7, SR_CgaCtaId ;  /* 0x00000000000789c3 */ /* 0x000ea20000008800 */
[----:B0-----:R-:W-:-:S04]  /*05e0*/  @P4 IMAD.MOV.U32 R4, RZ, RZ, R0 ;  /* 0x000000ffff044224 */ /* 0x001fc800078e0000 */
[----:B-----5:R-:W-:-:S04]  /*05f0*/  @P4 IMAD.WIDE.U32 R6, R2, R7, R4 ;  /* 0x0000000702064225 */ /* 0x020fc800078e0004 */
[----:B------:R-:W-:Y:S02]  /*0600*/  @P4 IMAD.MOV.U32 R16, RZ, RZ, R6 ;  /* 0x000000ffff104224 */ /* 0x000fe400078e0006 */
[----:B------:R-:W-:Y:S02]  /*0610*/  @P4 IMAD.IADD R17, R7, 0x1, R11 ;  /* 0x0000000107114824 */ /* 0x000fe400078e020b */
[----:B-1----:R-:W-:-:S04]  /*0620*/  @!P4 IMAD.WIDE.U32 R4, R9, R0, R2 ;  /* 0x000000000904c225 */ /* 0x002fc800078e0002 */
[----:B------:R-:W-:Y:S02]  /*0630*/  @!P4 IMAD.MOV.U32 R16, RZ, RZ, R4 ;  /* 0x000000ffff10c224 */ /* 0x000fe400078e0004 */
[----:B------:R-:W-:Y:S01]  /*0640*/  @!P4 IMAD.MOV.U32 R17, RZ, RZ, R5 ;  /* 0x000000ffff11c224 */ /* 0x000fe200078e0005 */
[----:B--2---:R-:W-:Y:S02]  /*0650*/  @!UP0 ULEA UR6, UR7, UR6, 0x18 ;  /* 0x0000000607068291 */ /* 0x004fe4000f8ec03f */
[----:B------:R0:W-:Y:S01]  /*0660*/  STL [R1+0x7c], R16 ;  /* 0x00007c1001007387 */ /* 0x0001e20000100800 */
[----:B------:R-:W-:-:S03]  /*0670*/  VOTEU.ALL UP0, P0 ;  /* 0x00000000003f7886 */ /* 0x000fc60000000000 */
[----:B------:R0:W-:Y:S04]  /*0680*/  STL [R1+0x78], R17 ;  /* 0x0000781101007387 */ /* 0x0001e80000100800 */
[----:B------:R-:W1:Y:S02]  /*0690*/  FENCE.VIEW.ASYNC.S ;  /* 0x00000000000073c6 */ /* 0x000e640000000000 */
[----:B-1----:R0:W3:Y:S01]  /*06a0*/  @!UP0 SYNCS.EXCH.64 URZ, [UR6+0xa0], UR4 ;  /* 0x0000a004063f85b2 */ /* 0x0020e20008000100 */
[----:B------:R0:W3:Y:S01]  /*06b0*/  @!UP1 SYNCS.EXCH.64 URZ, [UR6+0xa8], UR4 ;  /* 0x0000a804063f95b2 */ /* 0x0000e20008000100 */
[----:B------:R-:W-:Y:S01]  /*06c0*/  NOP ;  /* 0x0000000000007918 */ /* 0x000fe20000000000 */
[----:B---34-:R-:W-:Y:S06]  /*06d0*/  BAR.SYNC.DEFER_BLOCKING 0x0 ;  /* 0x0000000000007b1d */ /* 0x018fec0000010000 */
[----:B0-----:R-:W-:Y:S05]  /*06e0*/  @!P1 BRA `(.L_x_4) ;  /* 0x000000e400389947 */ /* 0x001fea0003800000 */
[----:B------:R-:W-:-:S06]  /*06f0*/  UISETP.GT.U32.AND UP0, UPT, UR10, 0x1, UPT ;  /* 0x000000010a00788c */ /* 0x000fcc000bf04070 */
[----:B------:R-:W-:-:S13]  /*0700*/  PLOP3.LUT P0, PT, PT, PT, UP0, 0x80, 0x0 ;  /* 0x000000000000781c */ /* 0x000fda0003f0f008 */
[----:B------:R-:W-:Y:S05]  /*0710*/  @P0 EXIT ;  /* 0x000000000000094d */ /* 0x000fea0003800000 */
[----:B------:R-:W-:Y:S01]  /*0720*/  IMAD.MOV.U32 R6, RZ, RZ, -0x1 ;  /* 0xffffffffff067424 */ /* 0x000fe200078e00ff */
[----:B------:R-:W-:Y:S01]  /*0730*/  ULDC.64 UR4, c[0x0][0x650] ;  /* 0x0001940000047ab9 */ /* 0x000fe20000000a00 */
[----:B------:R-:W-:Y:S01]  /*0740*/  IMAD.MOV.U32 R5, RZ, RZ, -0x1 ;  /* 0xffffffffff057424 */ /* 0x000fe200078e00ff */
[----:B------:R-:W-:Y:S01]  /*0750*/  ISETP.GE.U32.AND P0, PT, R16, UR4, PT ;  /* 0x0000000410007c0c */ /* 0x000fe2000bf06070 */
[----:B------:R-:W-:Y:S01]  /*0760*/  UMOV UR22, 0xffffffff ;  /* 0xffffffff00167882 */ /* 0x000fe20000000000 */
[----:B------:R0:W-:Y:S01]  /*0770*/  STL [R1+0x84], R6 ;  /* 0x0000840601007387 */ /* 0x0001e20000100800 */
[----:B------:R-:W-:Y:S02]  /*0780*/  PRMT R4, RZ, 0x7610, R4 ;  /* 0x00007610ff047816 */ /* 0x000fe40000000004 */
[----:B------:R-:W-:Y:S01]  /*0790*/  ISETP.GE.U32.AND.EX P0, PT, R17, UR5, PT, P0 ;  /* 0x0000000511007c0c */ /* 0x000fe2000bf06100 */
[----:B------:R0:W-:-:S12]  /*07a0*/  STL [R1+0x80], R5 ;  /* 0x0000800501007387 */ /* 0x0001d80000100800 */
[----:B0-----:R-:W-:Y:S05]  /*07b0*/  @P0 BRA `(.L_x_5) ;  /* 0x0000000400680947 */ /* 0x001fea0003800000 */
[----:B------:R-:W0:Y:S01]  /*07c0*/  LDC.64 R12, c[0x0][0x628] ;  /* 0x00018a00ff0c7b82 */ /* 0x000e220000000a00 */
[----:B------:R-:W-:Y:S02]  /*07d0*/  IMAD.MOV.U32 R4, RZ, RZ, R16 ;  /* 0x000000ffff047224 */ /* 0x000fe400078e0010 */
[----:B------:R-:W-:-:S05]  /*07e0*/  IMAD.MOV.U32 R5, RZ, RZ, R17 ;  /* 0x000000ffff057224 */ /* 0x000fca00078e0011 */
[----:B------:R-:W1:Y:S08]  /*07f0*/  LDC R10, c[0x0][0x630] ;  /* 0x00018c00ff0a7b82 */ /* 0x000e700000000800 */
[----:B------:R-:W2:Y:S01]  /*0800*/  LDC.64 R14, c[0x0][0x620] ;  /* 0x00018800ff0e7b82 */ /* 0x000ea20000000a00 */
[----:B0-----:R-:W-:-:S04]  /*0810*/  ISETP.NE.U32.AND P0, PT, R12, RZ, PT ;  /* 0x000000ff0c00720c */ /* 0x001fc80003f05070 */
[----:B------:R-:W-:-:S13]  /*0820*/  ISETP.NE.AND.EX P0, PT, R13, RZ, PT, P0 ;  /* 0x000000ff0d00720c */ /* 0x000fda0003f05300 */
[----:B-12---:R-:W-:Y:S05]  /*0830*/  @!P0 BRA `(.L_x_6) ;  /* 0x0000000000288947 */ /* 0x006fea0003800000 */
[----:B------:R-:W0:Y:S02]  /*0840*/  LDC R9, c[0x0][0x634] ;  /* 0x00018d00ff097b82 */ /* 0x000e240000000800 */
[----:B0-----:R-:W-:-:S05]  /*0850*/  IADD3 R9, P0, R16, R9, RZ ;  /* 0x0000000910097210 */ /* 0x001fca0007f1e0ff */
[----:B------:R-:W-:-:S04]  /*0860*/  IMAD.X R11, RZ, RZ, R17, P0 ;  /* 0x000000ffff0b7224 */ /* 0x000fc800000e0611 */
[----:B------:R-:W-:-:S04]  /*0870*/  IMAD.WIDE.U32 R4, R11, R12, RZ ;  /* 0x0000000c0b047225 */ /* 0x000fc800078e00ff */
[----:B------:R-:W-:-:S04]  /*0880*/  IMAD.WIDE.U32 R6, P0, R9, R13, R4 ;  /* 0x0000000d09067225 */ /* 0x000fc80007800004 */
[----:B------:R-:W-:-:S04]  /*0890*/  IMAD.WIDE.U32 R4, R9, R12, RZ ;  /* 0x0000000c09047225 */ /* 0x000fc800078e00ff */
[----:B------:R-:W-:Y:S01]  /*08a0*/  IMAD.X R9, RZ, RZ, RZ, P0 ;  /* 0x000000ffff097224 */ /* 0x000fe200000e06ff */
[----:B------:R-:W-:Y:S01]  /*08b0*/  IADD3 RZ, P0, R5, R6, RZ ;  /* 0x0000000605ff7210 */ /* 0x000fe20007f1e0ff */
[----:B------:R-:W-:-:S04]  /*08c0*/  IMAD.MOV.U32 R8, RZ, RZ, R7 ;  /* 0x000000ffff087224 */ /* 0x000fc800078e0007 */
[----:B------:R-:W-:-:S08]  /*08d0*/  IMAD.WIDE.U32.X R4, R11, R13, R8, P0 ;  /* 0x0000000d0b047225 */ /* 0x000fd000000e0408 */
.L_x_6:
[-CC-:B------:R-:W-:Y:S01]  /*08e0*/  SHF.R.U64 R24, R4, R10.reuse, R5.reuse ;  /* 0x0000000a04187219 */ /* 0x180fe20000001205 */
[----:B------:R-:W0:Y:S01]  /*08f0*/  LDC R8, c[0x0][0x618] ;  /* 0x00018600ff087b82 */ /* 0x000e220000000800 */
[----:B------:R-:W-:Y:S01]  /*0900*/  SHF.R.U32.HI R4, RZ, R10, R5 ;  /* 0x0000000aff047219 */ /* 0x000fe20000011605 */
[----:B------:R-:W-:Y:S01]  /*0910*/  ULDC UR4, c[0x0][0x150] ;  /* 0x0000540000047ab9 */ /* 0x000fe20000000800 */
[----:B------:R-:W-:Y:S01]  /*0920*/  IADD3 R9, P0, RZ, -R24, RZ ;  /* 0x80000018ff097210 */ /* 0x000fe20007f1e0ff */
[----:B------:R-:W-:Y:S01]  /*0930*/  IMAD.MOV.U32 R5, RZ, RZ, R17 ;  /* 0x000000ffff057224 */ /* 0x000fe200078e0011 */
[----:B------:R-:W-:-:S03]  /*0940*/  I2FP.F32.U32 R3, R2 ;  /* 0x0000000200037245 */ /* 0x000fc60000201000 */
[----:B------:R-:W1:Y:S01]  /*0950*/  LDC.64 R18, c[0x0][0x640] ;  /* 0x00019000ff127b82 */ /* 0x000e620000000a00 */
[----:B------:R-:W-:Y:S02]  /*0960*/  IMAD.X R11, RZ, RZ, ~R4, P0 ;  /* 0x000000ffff0b7224 */ /* 0x000fe400000e0e04 */
[----:B------:R-:W-:Y:S01]  /*0970*/  FMUL R3, R3, UR4 ;  /* 0x0000000403037c20 */ /* 0x000fe20008400000 */
[----:B------:R-:W-:Y:S01]  /*0980*/  IMAD.MOV.U32 R4, RZ, RZ, R16 ;  /* 0x000000ffff047224 */ /* 0x000fe200078e0010 */
[----:B------:R-:W-:Y:S01]  /*0990*/  ULDC UR4, c[0x0][0x154] ;  /* 0x0000550000047ab9 */ /* 0x000fe20000000800 */
[-C--:B------:R-:W-:Y:S02]  /*09a0*/  IMAD R6, R11, R14.reuse, RZ ;  /* 0x0000000e0b067224 */ /* 0x080fe400078e02ff */
[C---:B------:R-:W-:Y:S01]  /*09b0*/  IMAD.WIDE.U32 R4, R9.reuse, R14, R4 ;  /* 0x0000000e09047225 */ /* 0x040fe200078e0004 */
[----:B------:R-:W2:Y:S01]  /*09c0*/  LDC R10, c[0x0][0x608] ;  /* 0x00018200ff0a7b82 */ /* 0x000ea20000000800 */
[----:B------:R-:W3:Y:S02]  /*09d0*/  F2I.U32.TRUNC.NTZ R3, R3 ;  /* 0x0000000300037305 */ /* 0x000ee4000020f000 */
[----:B------:R-:W-:-:S04]  /*09e0*/  IMAD R9, R9, R15, R6 ;  /* 0x0000000f09097224 */ /* 0x000fc800078e0206 */
[----:B------:R-:W-:Y:S01]  /*09f0*/  IMAD.IADD R5, R5, 0x1, R9 ;  /* 0x0000000105057824 */ /* 0x000fe200078e0209 */
[----:B------:R-:W4:Y:S01]  /*0a00*/  LDC R7, c[0x0][0x144] ;  /* 0x00005100ff077b82 */ /* 0x000f220000000800 */
[----:B------:R-:W-:-:S03]  /*0a10*/  IMAD.MOV.U32 R9, RZ, RZ, 0x1 ;  /* 0x00000001ff097424 */ /* 0x000fc600078e00ff */
[----:B0-----:R-:W-:Y:S02]  /*0a20*/  SHF.R.U64 R12, R4, R8, R5 ;  /* 0x00000008040c7219 */ /* 0x001fe40000001205 */
[----:B------:R-:W-:Y:S02]  /*0a30*/  I2FP.F32.U32 R4, R0 ;  /* 0x0000000000047245 */ /* 0x000fe40000201000 */
[----:B------:R-:W0:Y:S01]  /*0a40*/  LDC R14, c[0x0][0x658] ;  /* 0x00019600ff0e7b82 */ /* 0x000e220000000800 */
[----:B-1----:R-:W-:Y:S01]  /*0a50*/  ISETP.NE.U32.AND P0, PT, R18, RZ, PT ;  /* 0x000000ff1200720c */ /* 0x002fe20003f05070 */
[----:B---3--:R-:W-:Y:S02]  /*0a60*/  IMAD.MOV R6, RZ, RZ, -R3 ;  /* 0x000000ffff067224 */ /* 0x008fe400078e0a03 */
[----:B------:R-:W-:Y:S01]  /*0a70*/  FMUL R4, R4, UR4 ;  /* 0x0000000404047c20 */ /* 0x000fe20008400000 */
[----:B------:R-:W-:Y:S01]  /*0a80*/  SHF.R.U32.HI R3, RZ, R8, R5 ;  /* 0x00000008ff037219 */ /* 0x000fe20000011605 */
[----:B------:R-:W-:Y:S01]  /*0a90*/  IMAD.MOV.U32 R5, RZ, RZ, -0x1 ;  /* 0xffffffffff057424 */ /* 0x000fe200078e00ff */
[----:B------:R-:W-:Y:S01]  /*0aa0*/  ISETP.NE.AND.EX P0, PT, R19, RZ, PT, P0 ;  /* 0x000000ff1300720c */ /* 0x000fe20003f05300 */
[----:B------:R1:W3:Y:S01]  /*0ab0*/  F2I.U32.TRUNC.NTZ R11, R4 ;  /* 0x00000004000b7305 */ /* 0x0002e2000020f000 */
[----:B------:R-:W1:Y:S01]  /*0ac0*/  LDC R13, c[0x0][0x148] ;  /* 0x00005200ff0d7b82 */ /* 0x000e620000000800 */
[----:B--2---:R-:W-:-:S02]  /*0ad0*/  SHF.R.U64 R23, R12, R10, R3 ;  /* 0x0000000a0c177219 */ /* 0x004fc40000001203 */
[----:B------:R-:W-:-:S05]  /*0ae0*/  SHF.R.U32.HI R3, RZ, R10, R3 ;  /* 0x0000000aff037219 */ /* 0x000fca0000011603 */
[----:B------:R-:W2:Y:S01]  /*0af0*/  LDC R17, c[0x0][0x600] ;  /* 0x00018000ff117b82 */ /* 0x000ea20000000800 */
[----:B----4-:R-:W-:-:S07]  /*0b00*/  IMAD R8, R7, R6, R2 ;  /* 0x0000000607087224 */ /* 0x010fce00078e0202 */
[----:B------:R-:W4:Y:S01]  /*0b10*/  LDC R16, c[0x0][0x648] ;  /* 0x00019200ff107b82 */ /* 0x000f220000000800 */
[-C--:B0-----:R-:W-:Y:S02]  /*0b20*/  SHF.L.U32 R2, R5, R14.reuse, RZ ;  /* 0x0000000e05027219 */ /* 0x081fe400000006ff */
[--C-:B------:R-:W-:Y:S02]  /*0b30*/  SHF.R.U64 R22, R23, R14, R3.reuse ;  /* 0x0000000e17167219 */ /* 0x100fe40000001203 */
[----:B------:R-:W-:Y:S02]  /*0b40*/  LOP3.LUT R10, RZ, R2, RZ, 0x33, !PT ;  /* 0x00000002ff0a7212 */ /* 0x000fe400078e33ff */
[-C--:B------:R-:W-:Y:S01]  /*0b50*/  SHF.R.U32.HI R3, RZ, R14.reuse, R3 ;  /* 0x0000000eff037219 */ /* 0x080fe20000011603 */
[----:B------:R-:W0:Y:S01]  /*0b60*/  LDC R21, c[0x0][0x638] ;  /* 0x00018e00ff157b82 */ /* 0x000e220000000800 */
[----:B------:R-:W-:Y:S01]  /*0b70*/  SHF.L.U32 R9, R9, R14, RZ ;  /* 0x0000000e09097219 */ /* 0x000fe200000006ff */
[----:B------:R-:W-:-:S06]  /*0b80*/  IMAD.MOV.U32 R2, RZ, RZ, R22 ;  /* 0x000000ffff027224 */ /* 0x000fcc00078e0016 */
[----:B------:R-:W0:Y:S01]  /*0b90*/  LDC R20, c[0x0][0x610] ;  /* 0x00018400ff147b82 */ /* 0x000e220000000800 */
[----:B-1-3--:R-:W-:Y:S05]  /*0ba0*/  @!P0 BRA `(.L_x_7) ;  /* 0x0000000000288947 */ /* 0x00afea0003800000 */
[----:B------:R-:W1:Y:S02]  /*0bb0*/  LDC R7, c[0x0][0x64c] ;  /* 0x00019300ff077b82 */ /* 0x000e640000000800 */
[----:B-1----:R-:W-:-:S05]  /*0bc0*/  IADD3 R7, P0, R22, R7, RZ ;  /* 0x0000000716077210 */ /* 0x002fca0007f1e0ff */
        /* <DEDUP_REMOVED lines=8> */
.L_x_7:
[----:B----4-:R-:W-:Y:S01]  /*0c50*/  SHF.R.U64 R2, R2, R16, R3 ;  /* 0x0000001002027219 */ /* 0x010fe20000001203 */
[----:B--2---:R-:W-:Y:S01]  /*0c60*/  VIADD R3, R17, 0xffffffff ;  /* 0xffffffff11037836 */ /* 0x004fe20000000000 */
[----:B------:R-:W-:Y:S01]  /*0c70*/  LOP3.LUT R10, R23, R10, RZ, 0xc0, !PT ;  /* 0x0000000a170a7212 */ /* 0x000fe200078ec0ff */
[----:B------:R-:W-:Y:S01]  /*0c80*/  IMAD.MOV R11, RZ, RZ, -R11 ;  /* 0x000000ffff0b7224 */ /* 0x000fe200078e0a0b */
[----:B------:R-:W-:Y:S01]  /*0c90*/  R2UR UR22, R24 ;  /* 0x00000000181672ca */ /* 0x000fe200000e0000 */
[----:B------:R-:W-:Y:S01]  /*0ca0*/  IMAD.MOV R4, RZ, RZ, -R2 ;  /* 0x000000ffff047224 */ /* 0x000fe200078e0a02 */
[----:B------:R-:W-:Y:S01]  /*0cb0*/  LOP3.LUT R3, R12, R3, RZ, 0xc0, !PT ;  /* 0x000000030c037212 */ /* 0x000fe200078ec0ff */
[----:B------:R-:W-:Y:S02]  /*0cc0*/  @P4 IMAD R8, R13, R11, R0 ;  /* 0x0000000b0d084224 */ /* 0x000fe400078e0200 */
[----:B------:R-:W-:Y:S02]  /*0cd0*/  IMAD R9, R9, R2, R10 ;  /* 0x0000000209097224 */ /* 0x000fe400078e020a */
[----:B0-----:R-:W-:-:S02]  /*0ce0*/  IMAD R0, R4, R21, R22 ;  /* 0x0000001504007224 */ /* 0x001fc400078e0216 */
[----:B------:R-:W-:Y:S02]  /*0cf0*/  IMAD R8, R9, R20, R8 ;  /* 0x0000001409087224 */ /* 0x000fe400078e0208 */
[----:B------:R-:W-:Y:S02]  /*0d00*/  IMAD R3, R0, R17, R3 ;  /* 0x0000001100037224 */ /* 0x000fe400078e0203 */
[----:B------:R-:W-:-:S03]  /*0d10*/  IMAD.MOV.U32 R4, RZ, RZ, 0x1 ;  /* 0x00000001ff047424 */ /* 0x000fc600078e00ff */
[----:B------:R-:W-:Y:S02]  /*0d20*/  SEL R2, R3, R8, !P4 ;  /* 0x0000000803027207 */ /* 0x000fe40006000000 */
[----:B------:R-:W-:-:S03]  /*0d30*/  SEL R0, R8, R3, !P4 ;  /* 0x0000000308007207 */ /* 0x000fc60006000000 */
[----:B------:R0:W-:Y:S04]  /*0d40*/  STL [R1+0x80], R2 ;  /* 0x0000800201007387 */ /* 0x0001e80000100800 */
[----:B------:R0:W-:Y:S02]  /*0d50*/  STL [R1+0x84], R0 ;  /* 0x0000840001007387 */ /* 0x0001e40000100800 */
.L_x_5:
[----:B------:R-:W-:-:S08]  /*0d60*/  NOP ;  /* 0x0000000000007918 */ /* 0x000fd00000000000 */
[----:B------:R-:W1:Y:S02]  /*0d70*/  USETMAXREG.TRY_ALLOC.CTAPOOL UP0, 0xe8 ;  /* 0x000000e8000079c8 */ /* 0x000e640008000600 */
[----:B-1----:R-:W-:-:S13]  /*0d80*/  PLOP3.LUT P0, PT, PT, PT, UP0, 0x80, 0x0 ;  /* 0x000000000000781c */ /* 0x002fda0003f0f008 */
[----:B------:R-:W-:Y:S05]  /*0d90*/  @!P0 BRA `(.L_x_5) ;  /* 0xfffffffc00f08947 */ /* 0x000fea000383ffff */
[----:B------:R-:W-:Y:S01]  /*0da0*/  ULDC.64 UR4, c[0x0][0x598] ;  /* 0x0001660000047ab9 */ /* 0x000fe20000000a00 */
[----:B------:R-:W-:Y:S01]  /*0db0*/  ULDC.64 UR14, c[0x0][0x208] ;  /* 0x00008200000e7ab9 */ /* 0x000fe20000000a00 */
[----:B------:R-:W-:-:S04]  /*0dc0*/  ISETP.NE.U32.AND P0, PT, RZ, UR4, PT ;  /* 0x00000004ff007c0c */ /* 0x000fc8000bf05070 */
[----:B------:R-:W-:-:S13]  /*0dd0*/  ISETP.NE.AND.EX P0, PT, RZ, UR5, PT, P0 ;  /* 0x00000005ff007c0c */ /* 0x000fda000bf05300 */
[----:B------:R-:W-:Y:S05]  /*0de0*/  @!P0 BRA `(.L_x_8) ;  /* 0x0000000000208947 */ /* 0x000fea0003800000 */
[----:B0-----:R-:W0:Y:S02]  /*0df0*/  LDC.64 R2, c[0x0][0x598] ;  /* 0x00016600ff027b82 */ /* 0x001e240000000a00 */
[----:B0-----:R-:W2:Y:S02]  /*0e00*/  LDG.E.64 R2, desc[UR14][R2.64] ;  /* 0x0000000e02027981 */ /* 0x001ea4000c1e1b00 */
[----:B--2---:R-:W-:-:S04]  /*0e10*/  ISETP.NE.U32.AND P0, PT, R2, RZ, PT ;  /* 0x000000ff0200720c */ /* 0x004fc80003f05070 */
[----:B------:R-:W-:-:S13]  /*0e20*/  ISETP.NE.AND.EX P0, PT, R3, RZ, PT, P0 ;  /* 0x000000ff0300720c */ /* 0x000fda0003f05300 */
[----:B------:R-:W-:Y:S05]  /*0e30*/  @!P0 BRA `(.L_x_8) ;  /* 0x00000000000c8947 */ /* 0x000fea0003800000 */
[----:B------:R-:W2:Y:S02]  /*0e40*/  LD.E R2, desc[UR14][R2.64] ;  /* 0x0000000e02027980 */ /* 0x000ea4000c101900 */
[----:B--2---:R-:W-:Y:S01]  /*0e50*/  R2UR UR20, R2 ;  /* 0x00000000021472ca */ /* 0x004fe200000e0000 */
[----:B------:R-:W-:-:S14]  /*0e60*/  BRA `(.L_x_9) ;  /* 0x0000000000247947 */ /* 0x000fdc0003800000 */
.L_x_8:
[----:B------:R-:W-:Y:S02]  /*0e70*/  ULDC.64 UR4, c[0x0][0x588] ;  /* 0x0001620000047ab9 */ /* 0x000fe40000000a00 */
[----:B------:R-:W-:-:S04]  /*0e80*/  ISETP.NE.U32.AND P0, PT, RZ, UR4, PT ;  /* 0x00000004ff007c0c */ /* 0x000fc8000bf05070 */
[----:B------:R-:W-:-:S13]  /*0e90*/  ISETP.NE.AND.EX P0, PT, RZ, UR5, PT, P0 ;  /* 0x00000005ff007c0c */ /* 0x000fda000bf05300 */
[----:B------:R-:W-:Y:S05]  /*0ea0*/  @!P0 BRA `(.L_x_10) ;  /* 0x0000000000108947 */ /* 0x000fea0003800000 */
[----:B0-----:R-:W0:Y:S02]  /*0eb0*/  LDC.64 R2, c[0x0][0x588] ;  /* 0x00016200ff027b82 */ /* 0x001e240000000a00 */
[----:B0-----:R-:W2:Y:S02]  /*0ec0*/  LDG.E R2, desc[UR14][R2.64] ;  /* 0x0000000e02027981 */ /* 0x001ea4000c1e1900 */
[----:B--2---:R-:W-:Y:S01]  /*0ed0*/  R2UR UR20, R2 ;  /* 0x00000000021472ca */ /* 0x004fe200000e0000 */
[----:B------:R-:W-:-:S14]  /*0ee0*/  BRA `(.L_x_9) ;  /* 0x0000000000047947 */ /* 0x000fdc0003800000 */
.L_x_10:
[----:B------:R-:W-:-:S05]  /*0ef0*/  ULDC UR20, c[0x0][0x580] ;  /* 0x0001600000147ab9 */ /* 0x000fca0000000800 */
.L_x_9:
[----:B------:R-:W-:Y:S02]  /*0f00*/  ULDC.64 UR4, c[0x0][0x5a0] ;  /* 0x0001680000047ab9 */ /* 0x000fe40000000a00 */
        /* <DEDUP_REMOVED lines=11> */
.L_x_11:
        /* <DEDUP_REMOVED lines=8> */
.L_x_13:
[----:B------:R-:W-:-:S05]  /*1040*/  ULDC UR21, c[0x0][0x584] ;  /* 0x0001610000157ab9 */ /* 0x000fca0000000800 */
.L_x_12:
[----:B------:R-:W-:-:S13]  /*1050*/  LOP3.LUT P0, RZ, R4, 0xff, RZ, 0xc0, !PT ;  /* 0x000000ff04ff7812 */ /* 0x000fda000780c0ff */
[----:B------:R-:W-:Y:S05]  /*1060*/  @!P0 EXIT ;  /* 0x000000000000894d */ /* 0x000fea0003800000 */
[----:B------:R-:W-:Y:S01]  /*1070*/  ULDC UR4, c[0x0][0x28c] ;  /* 0x0000a30000047ab9 */ /* 0x000fe20000000800 */
[----:B------:R-:W-:Y:S02]  /*1080*/  ULOP3.LUT UR23, UR13, 0x1, URZ, 0xfc, !UPT ;  /* 0x000000010d177892 */ /* 0x000fe4000f8efc3f */
[----:B------:R-:W-:-:S04]  /*1090*/  UIADD3 UR4, UR4, 0x3f, URZ ;  /* 0x0000003f04047890 */ /* 0x000fc8000fffe03f */
[----:B------:R-:W-:-:S04]  /*10a0*/  USHF.R.S32.HI UR5, URZ, 0x1f, UR4 ;  /* 0x0000001f3f057899 */ /* 0x000fc80008011404 */
[----:B------:R-:W-:-:S03]  /*10b0*/  ULEA.HI UR5, UR5, UR4, URZ, 0x6 ;  /* 0x0000000405057291 */ /* 0x000fc6000f8f303f */
[----:B------:R-:W-:Y:S01]  /*10c0*/  UMOV UR4, URZ ;  /* 0x0000003f00047c82 */ /* 0x000fe20008000000 */
[----:B------:R-:W-:-:S03]  /*10d0*/  USHF.R.S32.HI UR9, URZ, 0x6, UR5 ;  /* 0x000000063f097899 */ /* 0x000fc60008011405 */
[----:B------:R-:W-:-:S09]  /*10e0*/  UMOV UR5, URZ ;  /* 0x0000003f00057c82 */ /* 0x000fd20008000000 */
.L_x_294:
[----:B0-----:R-:W0:Y:S01]  /*10f0*/  S2R R0, SR_TID.X ;  /* 0x0000000000007919 */ /* 0x001e220000002100 */
[----:B-1----:R-:W1:Y:S01]  /*1100*/  S2UR UR17, SR_CgaCtaId ;  /* 0x00000000001179c3 */ /* 0x002e620000008800 */
[----:B------:R-:W-:Y:S01]  /*1110*/  UMOV UR16, 0x400 ;  /* 0x0000040000107882 */ /* 0x000fe20000000000 */
[----:B------:R-:W-:Y:S01]  /*1120*/  UMOV UR6, URZ ;  /* 0x0000003f00067c82 */ /* 0x000fe20008000000 */
[----:B------:R-:W-:Y:S01]  /*1130*/  STL [R1+0x74], RZ ;  /* 0x000074ff01007387 */ /* 0x000fe20000100800 */
[----:B------:R-:W-:Y:S01]  /*1140*/  UMOV UR7, URZ ;  /* 0x0000003f00077c82 */ /* 0x000fe20008000000 */
[----:B------:R-:W-:Y:S01]  /*1150*/  UMOV UR8, URZ ;  /* 0x0000003f00087c82 */ /* 0x000fe20008000000 */
[----:B------:R-:W-:Y:S01]  /*1160*/  CS2R R4, SRZ ;  /* 0x0000000000047805 */ /* 0x000fe2000001ff00 */
[----:B------:R-:W-:Y:S01]  /*1170*/  STL [R1+0x70], RZ ;  /* 0x000070ff01007387 */ /* 0x000fe20000100800 */
[----:B--2---:R-:W2:Y:S01]  /*1180*/  LDC R2, c[0x0][0x28c] ;  /* 0x0000a300ff027b82 */ /* 0x004ea20000000800 */
[----:B------:R-:W-:-:S02]  /*1190*/  CS2R R6, SRZ ;  /* 0x0000000000067805 */ /* 0x000fc4000001ff00 */
[----:B------:R-:W-:Y:S01]  /*11a0*/  CS2R R8, SRZ ;  /* 0x0000000000087805 */ /* 0x000fe2000001ff00 */
[----:B------:R-:W-:Y:S01]  /*11b0*/  STL [R1+0x6c], RZ ;  /* 0x00006cff01007387 */ /* 0x000fe20000100800 */
[----:B------:R-:W-:Y:S02]  /*11c0*/  CS2R R10, SRZ ;  /* 0x00000000000a7805 */ /* 0x000fe4000001ff00 */
[----:B------:R-:W-:Y:S02]  /*11d0*/  CS2R R12, SRZ ;  /* 0x00000000000c7805 */ /* 0x000fe4000001ff00 */
[----:B------:R-:W-:Y:S01]  /*11e0*/  CS2R R14, SRZ ;  /* 0x00000000000e7805 */ /* 0x000fe2000001ff00 */
[----:B------:R-:W-:Y:S01]  /*11f0*/  STL [R1+0x68], RZ ;  /* 0x000068ff01007387 */ /* 0x000fe20000100800 */
[----:B------:R-:W-:Y:S02]  /*1200*/  CS2R R16, SRZ ;  /* 0x0000000000107805 */ /* 0x000fe4000001ff00 */
        /* <DEDUP_REMOVED lines=13> */
[----:B------:R-:W-:Y:S02]  /*12e0*/  CS2R R166, SRZ ;  /* 0x0000000000a67805 */ /* 0x000fe4000001ff00 */
[----:B0-----:R-:W-:Y:S01]  /*12f0*/  LOP3.LUT R0, R0, 0x80, RZ, 0xc0, !PT ;  /* 0x0000008000007812 */ /* 0x001fe200078ec0ff */
[----:B------:R-:W-:Y:S01]  /*1300*/  STL [R1+0x58], RZ ;  /* 0x000058ff01007387 */ /* 0x000fe20000100800 */
[----:B--2---:R-:W-:-:S02]  /*1310*/  ISETP.GE.AND P0, PT, R2, 0x1, PT ;  /* 0x000000010200780c */ /* 0x004fc40003f06270 */
[----:B------:R-:W-:Y:S02]  /*1320*/  CS2R R2, SRZ ;  /* 0x0000000000027805 */ /* 0x000fe4000001ff00 */
[----:B------:R-:W-:Y:S01]  /*1330*/  SHF.R.U32.HI R0, RZ, 0x7, R0 ;  /* 0x00000007ff007819 */ /* 0x000fe20000011600 */
[----:B------:R-:W-:Y:S01]  /*1340*/  STL [R1+0x54], RZ ;  /* 0x000054ff01007387 */ /* 0x000fe20000100800 */
[----:B------:R-:W-:Y:S02]  /*1350*/  CS2R R168, SRZ ;  /* 0x0000000000a87805 */ /* 0x000fe4000001ff00 */
[----:B------:R-:W-:Y:S02]  /*1360*/  CS2R R170, SRZ ;  /* 0x0000000000aa7805 */ /* 0x000fe4000001ff00 */
[----:B------:R-:W-:Y:S01]  /*1370*/  CS2R R172, SRZ ;  /* 0x0000000000ac7805 */ /* 0x000fe2000001ff00 */
[----:B------:R-:W-:Y:S01]  /*1380*/  STL [R1+0x50], RZ ;  /* 0x000050ff01007387 */ /* 0x000fe20000100800 */
[----:B------:R-:W-:-:S02]  /*1390*/  CS2R R174, SRZ ;  /* 0x0000000000ae7805 */ /* 0x000fc4000001ff00 */
[----:B------:R-:W-:Y:S02]  /*13a0*/  CS2R R176, SRZ ;  /* 0x0000000000b07805 */ /* 0x000fe4000001ff00 */
[----:B------:R-:W-:Y:S01]  /*13b0*/  CS2R R178, SRZ ;  /* 0x0000000000b27805 */ /* 0x000fe2000001ff00 */
[----:B------:R-:W0:Y:S01]  /*13c0*/  SHFL.IDX PT, R0, R0, RZ, 0x1f ;  /* 0x00001fff00007589 */ /* 0x000e2200000e0000 */
[----:B------:R-:W-:Y:S02]  /*13d0*/  CS2R R180, SRZ ;  /* 0x0000000000b47805 */ /* 0x000fe4000001ff00 */
[----:B------:R-:W-:Y:S02]  /*13e0*/  CS2R R182, SRZ ;  /* 0x0000000000b67805 */ /* 0x000fe4000001ff00 */
[----:B------:R-:W-:Y:S01]  /*13f0*/  CS2R R184, SRZ ;  /* 0x0000000000b87805 */ /* 0x000fe2000001ff00 */
[----:B------:R2:W-:Y:S01]  /*1400*/  STL [R1+0x4c], RZ ;  /* 0x00004cff01007387 */ /* 0x0005e20000100800 */
[----:B------:R-:W-:-:S02]  /*1410*/  CS2R R186, SRZ ;  /* 0x0000000000ba7805 */ /* 0x000fc4000001ff00 */
[----:B------:R-:W-:Y:S02]  /*1420*/  CS2R R188, SRZ ;  /* 0x0000000000bc7805 */ /* 0x000fe4000001ff00 */
[----:B------:R-:W-:Y:S01]  /*1430*/  CS2R R190, SRZ ;  /* 0x0000000000be7805 */ /* 0x000fe2000001ff00 */
[----:B------:R2:W-:Y:S01]  /*1440*/  STL [R1+0x48], RZ ;  /* 0x000048ff01007387 */ /* 0x0005e20000100800 */
        /* <DEDUP_REMOVED lines=14> */
[----:B------:R-:W-:Y:S02]  /*1530*/  CS2R R214, SRZ ;  /* 0x0000000000d67805 */ /* 0x000fe4000001ff00 */
[----:B0-----:R-:W-:Y:S01]  /*1540*/  R2UR UR11, R0 ;  /* 0x00000000000b72ca */ /* 0x001fe200000e0000 */
[----:B------:R2:W-:Y:S01]  /*1550*/  STL [R1+0x38], RZ ;  /* 0x000038ff01007387 */ /* 0x0005e20000100800 */
[----:B------:R-:W-:Y:S01]  /*1560*/  IMAD.MOV.U32 R0, RZ, RZ, RZ ;  /* 0x000000ffff007224 */ /* 0x000fe200078e00ff */
[----:B------:R-:W-:Y:S02]  /*1570*/  CS2R R216, SRZ ;  /* 0x0000000000d87805 */ /* 0x000fe4000001ff00 */
[----:B------:R-:W-:Y:S01]  /*1580*/  CS2R R218, SRZ ;  /* 0x0000000000da7805 */ /* 0x000fe2000001ff00 */
[----:B------:R2:W-:Y:S01]  /*1590*/  STL [R1+0x34], RZ ;  /* 0x000034ff01007387 */ /* 0x0005e20000100800 */
[----:B------:R-:W-:-:S02]  /*15a0*/  CS2R R220, SRZ ;  /* 0x0000000000dc7805 */ /* 0x000fc4000001ff00 */
[----:B------:R-:W-:Y:S02]  /*15b0*/  CS2R R222, SRZ ;  /* 0x0000000000de7805 */ /* 0x000fe4000001ff00 */
[----:B------:R-:W-:Y:S01]  /*15c0*/  CS2R R224, SRZ ;  /* 0x0000000000e07805 */ /* 0x000fe2000001ff00 */
[----:B------:R2:W-:Y:S01]  /*15d0*/  STL [R1+0x30], RZ ;  /* 0x000030ff01007387 */ /* 0x0005e20000100800 */
[----:B------:R-:W-:Y:S01]  /*15e0*/  IMAD.MOV.U32 R226, RZ, RZ, RZ ;  /* 0x000000ffffe27224 */ /* 0x000fe200078e00ff */
[----:B------:R-:W-:Y:S01]  /*15f0*/  CS2R R88, SRZ ;  /* 0x0000000000587805 */ /* 0x000fe2000001ff00 */
[----:B------:R-:W-:Y:S01]  /*1600*/  IMAD.U32 R227, RZ, RZ, UR4 ;  /* 0x00000004ffe37e24 */ /* 0x000fe2000f8e00ff */
[----:B------:R2:W-:Y:S01]  /*1610*/  STL [R1+0x2c], RZ ;  /* 0x00002cff01007387 */ /* 0x0005e20000100800 */
[----:B------:R-:W-:Y:S01]  /*1620*/  ULEA.HI UR10, UR11, UR11, URZ, 0x1 ;  /* 0x0000000b0b0a7291 */ /* 0x000fe2000f8f083f */
[----:B------:R-:W-:Y:S02]  /*1630*/  CS2R R90, SRZ ;  /* 0x00000000005a7805 */ /* 0x000fe4000001ff00 */
[----:B------:R-:W-:Y:S01]  /*1640*/  CS2R R92, SRZ ;  /* 0x00000000005c7805 */ /* 0x000fe2000001ff00 */
[----:B------:R2:W-:Y:S01]  /*1650*/  STL [R1+0x28], RZ ;  /* 0x000028ff01007387 */ /* 0x0005e20000100800 */
[----:B------:R-:W-:Y:S01]  /*1660*/  ULOP3.LUT UR12, UR10, 0xffffe, URZ, 0xc0, !UPT ;  /* 0x000ffffe0a0c7892 */ /* 0x000fe2000f8ec03f */
[----:B------:R-:W-:Y:S01]  /*1670*/  CS2R R94, SRZ ;  /* 0x00000000005e7805 */ /* 0x000fe2000001ff00 */
[----:B-1----:R-:W-:Y:S01]  /*1680*/  ULEA UR10, UR17, UR16, 0x18 ;  /* 0x00000010110a7291 */ /* 0x002fe2000f8ec03f */
[----:B------:R2:W-:Y:S01]  /*1690*/  STL [R1+0x24], RZ ;  /* 0x000024ff01007387 */ /* 0x0005e20000100800 */
[----:B------:R-:W-:Y:S01]  /*16a0*/  UIADD3 UR12, UR11, -UR12, URZ ;  /* 0x8000000c0b0c7290 */ /* 0x000fe2000fffe03f */
[----:B------:R-:W-:-:S02]  /*16b0*/  CS2R R96, SRZ ;  /* 0x0000000000607805 */ /* 0x000fc4000001ff00 */
[----:B------:R-:W-:Y:S01]  /*16c0*/  CS2R R98, SRZ ;  /* 0x0000000000627805 */ /* 0x000fe2000001ff00 */
[----:B------:R2:W-:Y:S01]  /*16d0*/  STL [R1+0x20], RZ ;  /* 0x000020ff01007387 */ /* 0x0005e20000100800 */
[----:B------:R-:W-:Y:S01]  /*16e0*/  ULEA UR12, UR12, UR10, 0xc ;  /* 0x0000000a0c0c7291 */ /* 0x000fe2000f8e603f */
[----:B------:R-:W-:Y:S02]  /*16f0*/  CS2R R100, SRZ ;  /* 0x0000000000647805 */ /* 0x000fe4000001ff00 */
[----:B------:R-:W-:Y:S01]  /*1700*/  CS2R R102, SRZ ;  /* 0x0000000000667805 */ /* 0x000fe2000001ff00 */
[----:B------:R2:W-:Y:S01]  /*1710*/  STL [R1+0x1c], RZ ;  /* 0x00001cff01007387 */ /* 0x0005e20000100800 */
[----:B------:R-:W-:Y:S01]  /*1720*/  UIADD3 UR12, UR12, 0x180, URZ ;  /* 0x000001800c0c7890 */ /* 0x000fe2000fffe03f */
[----:B------:R-:W-:Y:S02]  /*1730*/  CS2R R104, SRZ ;  /* 0x0000000000687805 */ /* 0x000fe4000001ff00 */
[----:B------:R-:W-:Y:S01]  /*1740*/  CS2R R106, SRZ ;  /* 0x00000000006a7805 */ /* 0x000fe2000001ff00 */
[----:B------:R2:W-:Y:S01]  /*1750*/  STL [R1+0x18], RZ ;  /* 0x000018ff01007387 */ /* 0x0005e20000100800 */
[----:B------:R-:W-:Y:S01]  /*1760*/  USHF.R.U32.HI UR11, URZ, 0x4, UR12 ;  /* 0x000000043f0b7899 */ /* 0x000fe2000801160c */
[----:B------:R-:W-:-:S02]  /*1770*/  CS2R R108, SRZ ;  /* 0x00000000006c7805 */ /* 0x000fc4000001ff00 */
[----:B------:R-:W-:Y:S01]  /*1780*/  CS2R R110, SRZ ;  /* 0x00000000006e7805 */ /* 0x000fe2000001ff00 */
[----:B------:R2:W-:Y:S01]  /*1790*/  STL [R1+0x14], RZ ;  /* 0x000014ff01007387 */ /* 0x0005e20000100800 */
[----:B------:R-:W-:Y:S01]  /*17a0*/  ULOP3.LUT UR11, UR11, 0x3fff, URZ, 0xc0, !UPT ;  /* 0x00003fff0b0b7892 */ /* 0x000fe2000f8ec03f */
[----:B------:R-:W-:Y:S01]  /*17b0*/  CS2R R112, SRZ ;  /* 0x0000000000707805 */ /* 0x000fe2000001ff00 */
[----:B------:R-:W-:Y:S01]  /*17c0*/  UMOV UR12, UR5 ;  /* 0x00000005000c7c82 */ /* 0x000fe20008000000 */
        /* <DEDUP_REMOVED lines=16> */
[----:B------:R2:W-:Y:S01]  /*18d0*/  STL [R1], RZ ;  /* 0x000000ff01007387 */ /* 0x0005e20000100800 */
[----:B------:R-:W-:Y:S02]  /*18e0*/  CS2R R138, SRZ ;  /* 0x00000000008a7805 */ /* 0x000fe4000001ff00 */
[----:B------:R-:W-:Y:S02]  /*18f0*/  CS2R R140, SRZ ;  /* 0x00000000008c7805 */ /* 0x000fe4000001ff00 */
[----:B------:R-:W-:Y:S02]  /*1900*/  CS2R R142, SRZ ;  /* 0x00000000008e7805 */ /* 0x000fe4000001ff00 */
[----:B------:R-:W-:-:S02]  /*1910*/  CS2R R144, SRZ ;  /* 0x0000000000907805 */ /* 0x000fc4000001ff00 */
[----:B------:R-:W-:Y:S02]  /*1920*/  CS2R R146, SRZ ;  /* 0x0000000000927805 */ /* 0x000fe4000001ff00 */
[----:B------:R-:W-:Y:S02]  /*1930*/  CS2R R148, SRZ ;  /* 0x0000000000947805 */ /* 0x000fe4000001ff00 */
[----:B------:R-:W-:Y:S02]  /*1940*/  CS2R R150, SRZ ;  /* 0x0000000000967805 */ /* 0x000fe4000001ff00 */
[----:B------:R-:W-:Y:S02]  /*1950*/  CS2R R24, SRZ ;  /* 0x0000000000187805 */ /* 0x000fe4000001ff00 */
[----:B---34-:R-:W-:Y:S02]  /*1960*/  CS2R R26, SRZ ;  /* 0x00000000001a7805 */ /* 0x018fe4000001ff00 */
[----:B------:R-:W-:-:S02]  /*1970*/  CS2R R28, SRZ ;  /* 0x00000000001c7805 */ /* 0x000fc4000001ff00 */
[----:B------:R-:W-:Y:S02]  /*1980*/  CS2R R30, SRZ ;  /* 0x00000000001e7805 */ /* 0x000fe4000001ff00 */
[----:B------:R-:W-:Y:S02]  /*1990*/  CS2R R32, SRZ ;  /* 0x0000000000207805 */ /* 0x000fe4000001ff00 */
        /* <DEDUP_REMOVED lines=26> */
[----:B------:R-:W-:Y:S01]  /*1b40*/  CS2R R86, SRZ ;  /* 0x0000000000567805 */ /* 0x000fe2000001ff00 */
[----:B--2---:R-:W-:Y:S06]  /*1b50*/  @!P0 BRA `(.L_x_14) ;  /* 0x0000001000888947 */ /* 0x004fec0003800000 */
[----:B------:R-:W-:-:S06]  /*1b60*/  UISETP.NE.AND UP0, UPT, UR23, 0x3, UPT ;  /* 0x000000031700788c */ /* 0x000fcc000bf05270 */
[----:B------:R-:W-:-:S13]  /*1b70*/  PLOP3.LUT P1, PT, PT, PT, UP0, 0x80, 0x0 ;  /* 0x000000000000781c */ /* 0x000fda0003f2f008 */
[----:B------:R-:W-:Y:S05]  /*1b80*/  @!P1 BRA `(.L_x_15) ;  /* 0x0000000000049947 */ /* 0x000fea0003800000 */
[----:B------:R-:W-:Y:S01]  /*1b90*/  BPT.TRAP 0x1 ;  /* 0x000000040000795c */ /* 0x000fe20000300000 */
.L_x_15:
[----:B------:R-:W-:Y:S01]  /*1ba0*/  ULEA UR6, UR5, UR10, 0x3 ;  /* 0x0000000a05067291 */ /* 0x000fe2000f8e183f */
[----:B------:R-:W-:-:S05]  /*1bb0*/  IMAD.U32 R0, RZ, RZ, UR4 ;  /* 0x00000004ff007e24 */ /* 0x000fca000f8e00ff */
[----:B------:R-:W-:-:S04]  /*1bc0*/  SHF.L.U32 R0, R0, 0x1f, RZ ;  /* 0x0000001f00007819 */ /* 0x000fc800000006ff */
[----:B------:R0:W1:Y:S01]  /*1bd0*/  SYNCS.PHASECHK.TRANS64.TRYWAIT P0, [UR6], R0 ;  /* 0x00000000ff0075a7 */ /* 0x0000620008000146 */
[----:B------:R-:W-:Y:S05]  /*1be0*/  @!P1 BRA `(.L_x_16) ;  /* 0x0000000000049947 */ /* 0x000fea0003800000 */
[----:B------:R-:W-:Y:S01]  /*1bf0*/  BPT.TRAP 0x1 ;  /* 0x000000040000795c */ /* 0x000fe20000300000 */
.L_x_16:
[----:B-1----:R-:W-:Y:S05]  /*1c00*/  @P0 BRA `(.L_x_17) ;  /* 0x0000000000080947 */ /* 0x002fea0003800000 */
[----:B------:R-:W1:Y:S02]  /*1c10*/  SYNCS.PHASECHK.TRANS64.TRYWAIT P0, [UR6], R0 ;  /* 0x00000000ff0075a7 */ /* 0x000e640008000146 */
[----:B-1----:R-:W-:Y:S05]  /*1c20*/  @!P0 BRA `(.L_x_18) ;  /* 0x000000e800548947 */ /* 0x002fea0003800000 */
.L_x_17:
[----:B------:R-:W-:Y:S01]  /*1c30*/  UIADD3 UR6, UR10, 0x24180, URZ ;  /* 0x000241800a067890 */ /* 0x000fe2000fffe03f */
[----:B------:R-:W-:Y:S01]  /*1c40*/  WARPGROUP.ARRIVE ;  /* 0x00000000000079c5 */ /* 0x000fe20000000000 */
[----:B------:R-:W-:Y:S01]  /*1c50*/  ULOP3.LUT UR7, UR11, 0x10000, URZ, 0xfc, !UPT ;  /* 0x000100000b077892 */ /* 0x000fe2000f8efc3f */
[----:B------:R2:W-:Y:S01]  /*1c60*/  STL [R1+0x74], RZ ;  /* 0x000074ff01007387 */ /* 0x0005e20000100800 */
[----:B------:R-:W-:Y:S01]  /*1c70*/  USHF.R.U32.HI UR6, URZ, 0x4, UR6 ;  /* 0x000000043f067899 */ /* 0x000fe20008011606 */
[----:B01----:R-:W-:Y:S01]  /*1c80*/  IMAD.MOV.U32 R0, RZ, RZ, RZ ;  /* 0x000000ffff007224 */ /* 0x003fe200078e00ff */
[----:B------:R-:W-:Y:S01]  /*1c90*/  ULEA UR7, UR5, UR7, 0xa ;  /* 0x0000000705077291 */ /* 0x000fe2000f8e503f */
[----:B------:R2:W-:Y:S01]  /*1ca0*/  STL [R1+0x70], RZ ;  /* 0x000070ff01007387 */ /* 0x0005e20000100800 */
[----:B------:R-:W-:Y:S01]  /*1cb0*/  ULOP3.LUT UR6, UR6, 0x3fff, URZ, 0xc0, !UPT ;  /* 0x00003fff06067892 */ /* 0x000fe2000f8ec03f */
[----:B------:R-:W-:Y:S01]  /*1cc0*/  CS2R R2, SRZ ;  /* 0x0000000000027805 */ /* 0x000fe2000001ff00 */
[----:B------:R-:W-:Y:S01]  /*1cd0*/  UMOV UR17, 0x80000020 ;  /* 0x8000002000117882 */ /* 0x000fe20000000000 */
[----:B------:R-:W-:Y:S01]  /*1ce0*/  UMOV UR19, 0x80000020 ;  /* 0x8000002000137882 */ /* 0x000fe20000000000 */
[----:B------:R-:W-:Y:S01]  /*1cf0*/  ULOP3.LUT UR6, UR6, 0x10000, URZ, 0xfc, !UPT ;  /* 0x0001000006067892 */ /* 0x000fe2000f8efc3f */
[----:B------:R2:W-:Y:S01]  /*1d00*/  STL [R1+0x6c], RZ ;  /* 0x00006cff01007387 */ /* 0x0005e20000100800 */
[----:B------:R-:W-:Y:S01]  /*1d10*/  UMOV UR16, UR7 ;  /* 0x0000000700107c82 */ /* 0x000fe20008000000 */
[----:B------:R-:W-:Y:S01]  /*1d20*/  CS2R R4, SRZ ;  /* 0x0000000000047805 */ /* 0x000fe2000001ff00 */
[----:B------:R-:W-:Y:S01]  /*1d30*/  ULEA UR8, UR5, UR6, 0x9 ;  /* 0x0000000605087291 */ /* 0x000fe2000f8e483f */
[----:B------:R2:W-:Y:S01]  /*1d40*/  STL [R1+0x68], RZ ;  /* 0x000068ff01007387 */ /* 0x0005e20000100800 */
[----:B------:R-:W-:Y:S01]  /*1d50*/  CS2R R6, SRZ ;  /* 0x0000000000067805 */ /* 0x000fe2000001ff00 */
[----:B------:R-:W-:Y:S01]  /*1d60*/  UMOV UR6, 0x2 ;  /* 0x0000000200067882 */ /* 0x000fe20000000000 */
[----:B------:R-:W-:Y:S01]  /*1d70*/  CS2R R8, SRZ ;  /* 0x0000000000087805 */ /* 0x000fe2000001ff00 */
[----:B------:R2:W-:Y:S01]  /*1d80*/  STL [R1+0x64], RZ ;  /* 0x000064ff01007387 */ /* 0x0005e20000100800 */
[----:B------:R-:W-:Y:S01]  /*1d90*/  CS2R R10, SRZ ;  /* 0x00000000000a7805 */ /* 0x000fe2000001ff00 */
[----:B------:R-:W-:Y:S01]  /*1da0*/  UMOV UR18, UR8 ;  /* 0x0000000800127c82 */ /* 0x000fe20008000000 */
[----:B------:R-:W-:Y:S01]  /*1db0*/  CS2R R12, SRZ ;  /* 0x00000000000c7805 */ /* 0x000fe2000001ff00 */
[----:B------:R-:W-:Y:S01]  /*1dc0*/  QGMMA.64x128x32.F32.E5M2.E4M3 R88, gdesc[UR16], RZ, !UPT ;  /* 0x01e00000105879f3 */ /* 0x000fe2000c7018ff */
[----:B------:R-:W-:Y:S01]  /*1dd0*/  UIADD3 UR16, UR7, 0x200, URZ ;  /* 0x0000020007107890 */ /* 0x000fe2000fffe03f */
[----:B------:R2:W-:Y:S01]  /*1de0*/  STL [R1+0x60], RZ ;  /* 0x000060ff01007387 */ /* 0x0005e20000100800 */
[----:B------:R-:W-:Y:S01]  /*1df0*/  UMOV UR17, 0x80000020 ;  /* 0x8000002000117882 */ /* 0x000fe20000000000 */
[----:B------:R-:W-:-:S02]  /*1e00*/  CS2R R14, SRZ ;  /* 0x00000000000e7805 */ /* 0x000fc4000001ff00 */
[----:B------:R-:W-:Y:S01]  /*1e10*/  CS2R R16, SRZ ;  /* 0x0000000000107805 */ /* 0x000fe2000001ff00 */
[----:B------:R2:W-:Y:S01]  /*1e20*/  STL [R1+0x5c], RZ ;  /* 0x00005cff01007387 */ /* 0x0005e20000100800 */
[----:B------:R-:W-:Y:S02]  /*1e30*/  CS2R R18, SRZ ;  /* 0x0000000000127805 */ /* 0x000fe4000001ff00 */
[----:B------:R-:W-:Y:S02]  /*1e40*/  CS2R R20, SRZ ;  /* 0x0000000000147805 */ /* 0x000fe4000001ff00 */
[----:B------:R-:W-:Y:S01]  /*1e50*/  CS2R R22, SRZ ;  /* 0x0000000000167805 */ /* 0x000fe2000001ff00 */
[----:B------:R2:W-:Y:S01]  /*1e60*/  STL [R1+0x58], RZ ;  /* 0x000058ff01007387 */ /* 0x0005e20000100800 */
[----:B------:R-:W-:Y:S01]  /*1e70*/  CS2R R152, SRZ ;  /* 0x0000000000987805 */ /* 0x000fe2000001ff00 */
[----:B------:R-:W-:Y:S01]  /*1e80*/  QGMMA.64x128x32.F32.E5M2.E4M3 R24, gdesc[UR16], RZ, !UPT ;  /* 0x01e00000101879f3 */ /* 0x000fe2000c7018ff */
[----:B------:R-:W-:Y:S01]  /*1e90*/  UIADD3 UR16, UR7, 0x2, URZ ;  /* 0x0000000207107890 */ /* 0x000fe2000fffe03f */
[----:B------:R2:W-:Y:S01]  /*1ea0*/  STL [R1+0x54], RZ ;  /* 0x000054ff01007387 */ /* 0x0005e20000100800 */
[----:B------:R-:W-:Y:S01]  /*1eb0*/  UIADD3 UR18, UR8, 0x2, URZ ;  /* 0x0000000208127890 */ /* 0x000fe2000fffe03f */
[----:B------:R-:W-:Y:S01]  /*1ec0*/  CS2R R154, SRZ ;  /* 0x00000000009a7805 */ /* 0x000fe2000001ff00 */
[----:B------:R-:W-:Y:S01]  /*1ed0*/  UMOV UR17, 0x80000020 ;  /* 0x8000002000117882 */ /* 0x000fe20000000000 */
        /* <DEDUP_REMOVED lines=9> */
[----:B------:R-:W-:Y:S02]  /*1f70*/  CS2R R166, SRZ ;  /* 0x0000000000a67805 */ /* 0x000fe4000001ff00 */
        /* <DEDUP_REMOVED lines=39> */
[----:B------:R-:W-:-:S03]  /*21f0*/  IMAD.MOV.U32 R226, RZ, RZ, RZ ;  /* 0x000000ffffe27224 */ /* 0x000fc600078e00ff */
[----:B------:R2:W-:Y:S04]  /*2200*/  STL [R1+0x1c], RZ ;  /* 0x00001cff01007387 */ /* 0x0005e80000100800 */
[----:B------:R2:W-:Y:S04]  /*2210*/  STL [R1+0x18], RZ ;  /* 0x000018ff01007387 */ /* 0x0005e80000100800 */
[----:B------:R2:W-:Y:S04]  /*2220*/  STL [R1+0x14], RZ ;  /* 0x000014ff01007387 */ /* 0x0005e80000100800 */
[----:B------:R2:W-:Y:S04]  /*2230*/  STL [R1+0x10], RZ ;  /* 0x000010ff01007387 */ /* 0x0005e80000100800 */
[----:B------:R2:W-:Y:S04]  /*2240*/  STL [R1+0xc], RZ ;  /* 0x00000cff01007387 */ /* 0x0005e80000100800 */
[----:B------:R2:W-:Y:S04]  /*2250*/  STL [R1+0x8], RZ ;  /* 0x000008ff01007387 */ /* 0x0005e80000100800 */
[----:B------:R2:W-:Y:S04]  /*2260*/  STL [R1+0x4], RZ ;  /* 0x000004ff01007387 */ /* 0x0005e80000100800 */
[----:B------:R2:W-:Y:S01]  /*2270*/  STL [R1], RZ ;  /* 0x000000ff01007387 */ /* 0x0005e20000100800 */
[----:B------:R-:W-:Y:S01]  /*2280*/  QGMMA.64x128x32.F32.E5M2.E4M3 R88, gdesc[UR16], R88 ;  /* 0x01e00000105879f3 */ /* 0x000fe20008701858 */
[----:B------:R-:W-:Y:S01]  /*2290*/  UIADD3 UR16, UR7, 0x202, URZ ;  /* 0x0000020207107890 */ /* 0x000fe2000fffe03f */
[----:B------:R-:W-:-:S02]  /*22a0*/  UMOV UR17, 0x80000020 ;  /* 0x8000002000117882 */ /* 0x000fc40000000000 */
[----:B------:R-:W-:Y:S02]  /*22b0*/  ULDC UR7, c[0x0][0x50c] ;  /* 0x0001430000077ab9 */ /* 0x000fe40000000800 */
[----:B------:R-:W-:-:S04]  /*22c0*/  UISETP.NE.AND UP0, UPT, UR7, 0x2, UPT ;  /* 0x000000020700788c */ /* 0x000fc8000bf05270 */
[----:B------:R-:W-:Y:S02]  /*22d0*/  USEL UR7, URZ, 0x1, UP0 ;  /* 0x000000013f077887 */ /* 0x000fe40008000000 */
[----:B------:R-:W-:Y:S04]  /*22e0*/  QGMMA.64x128x32.F32.E5M2.E4M3 R24, gdesc[UR16], R24, gsb0 ;  /* 0x01e00000101879f3 */ /* 0x000fe80008001818 */
[----:B------:R-:W-:-:S13]  /*22f0*/  ISETP.NE.AND P0, PT, RZ, UR7, PT ;  /* 0x00000007ff007c0c */ /* 0x000fda000bf05270 */
[----:B--2---:R-:W-:Y:S05]  /*2300*/  @!P0 BRA `(.L_x_19) ;  /* 0x0000000800808947 */ /* 0x004fea0003800000 */
[----:B------:R-:W-:Y:S02]  /*2310*/  WARPGROUP.DEPBAR.LE gsb0, 0x0 ;  /* 0x00008000000079c5 */ /* 0x000fe40000010000 */
[----:B------:R-:W-:-:S01]  /*2320*/  FADD R227, RZ, R58 ;  /* 0x0000003affe37221 */ /* 0x000fc20000000000 */
[----:B------:R-:W-:Y:S01]  /*2330*/  FADD R226, RZ, R88 ;  /* 0x00000058ffe27221 */ /* 0x000fe20000000000 */
[----:B------:R-:W-:-:S01]  /*2340*/  FADD R225, RZ, R89 ;  /* 0x00000059ffe17221 */ /* 0x000fc20000000000 */
[----:B------:R-:W-:Y:S01]  /*2350*/  FADD R224, RZ, R90 ;  /* 0x0000005affe07221 */ /* 0x000fe20000000000 */
[----:B------:R-:W-:-:S01]  /*2360*/  FADD R223, RZ, R91 ;  /* 0x0000005bffdf7221 */ /* 0x000fc20000000000 */
[----:B------:R0:W-:Y:S01]  /*2370*/  STL [R1], R227 ;  /* 0x000000e301007387 */ /* 0x0001e20000100800 */
[----:B------:R-:W-:-:S01]  /*2380*/  FADD R222, RZ, R92 ;  /* 0x0000005cffde7221 */ /* 0x000fc20000000000 */
[----:B------:R-:W-:Y:S01]  /*2390*/  FADD R221, RZ, R93 ;  /* 0x0000005dffdd7221 */ /* 0x000fe20000000000 */
[----:B------:R-:W-:-:S01]  /*23a0*/  FADD R220, RZ, R94 ;  /* 0x0000005effdc7221 */ /* 0x000fc20000000000 */
[----:B------:R-:W-:Y:S01]  /*23b0*/  FADD R219, RZ, R95 ;  /* 0x0000005fffdb7221 */ /* 0x000fe20000000000 */
[----:B------:R-:W-:-:S01]  /*23c0*/  FADD R218, RZ, R96 ;  /* 0x00000060ffda7221 */ /* 0x000fc20000000000 */
[----:B------:R-:W-:Y:S01]  /*23d0*/  FADD R217, RZ, R97 ;  /* 0x00000061ffd97221 */ /* 0x000fe20000000000 */
[----:B------:R-:W-:-:S01]  /*23e0*/  FADD R216, RZ, R98 ;  /* 0x00000062ffd87221 */ /* 0x000fc20000000000 */
[----:B------:R-:W-:Y:S01]  /*23f0*/  FADD R215, RZ, R99 ;  /* 0x00000063ffd77221 */ /* 0x000fe20000000000 */
[----:B------:R-:W-:-:S01]  /*2400*/  FADD R214, RZ, R100 ;  /* 0x00000064ffd67221 */ /* 0x000fc20000000000 */
[----:B0-----:R-:W-:Y:S01]  /*2410*/  FADD R227, RZ, R59 ;  /* 0x0000003bffe37221 */ /* 0x001fe20000000000 */
[----:B------:R-:W-:-:S01]  /*2420*/  FADD R213, RZ, R101 ;  /* 0x00000065ffd57221 */ /* 0x000fc20000000000 */
[----:B------:R-:W-:Y:S01]  /*2430*/  FADD R212, RZ, R102 ;  /* 0x00000066ffd47221 */ /* 0x000fe20000000000 */
[----:B------:R-:W-:-:S01]  /*2440*/  FADD R211, RZ, R103 ;  /* 0x00000067ffd37221 */ /* 0x000fc20000000000 */
[----:B------:R-:W-:Y:S01]  /*2450*/  FADD R210, RZ, R104 ;  /* 0x00000068ffd27221 */ /* 0x000fe20000000000 */
[----:B------:R0:W-:Y:S01]  /*2460*/  STL [R1+0x4], R227 ;  /* 0x000004e301007387 */ /* 0x0001e20000100800 */
        /* <DEDUP_REMOVED lines=93> */
[----:B------:R-:W-:Y:S01]  /*2a40*/  UMOV UR6, URZ ;  /* 0x0000003f00067c82 */ /* 0x000fe20008000000 */
[----:B0-----:R-:W-:-:S05]  /*2a50*/  FADD R227, RZ, R66 ;  /* 0x00000042ffe37221 */ /* 0x001fca0000000000 */
[----:B------:R0:W-:Y:S02]  /*2a60*/  STL [R1+0x20], R227 ;  /* 0x000020e301007387 */ /* 0x0001e40000100800 */
        /* <DEDUP_REMOVED lines=42> */
.L_x_19:
[----:B------:R-:W-:-:S04]  /*2d10*/  UIADD3 UR12, UR5, 0x1, URZ ;  /* 0x00000001050c7890 */ /* 0x000fc8000fffe03f */
[----:B------:R-:W-:-:S04]  /*2d20*/  UISETP.NE.AND UP0, UPT, UR12, 0x9, UPT ;  /* 0x000000090c00788c */ /* 0x000fc8000bf05270 */
[----:B------:R-:W-:Y:S02]  /*2d30*/  USEL UR8, URZ, 0x1, UP0 ;  /* 0x000000013f087887 */ /* 0x000fe40008000000 */
[----:B------:R-:W-:Y:S02]  /*2d40*/  USEL UR12, UR12, URZ, UP0 ;  /* 0x0000003f0c0c7287 */ /* 0x000fe40008000000 */
[----:B------:R-:W-:-:S06]  /*2d50*/  ULOP3.LUT UR8, UR4, UR8, URZ, 0x3c, !UPT ;  /* 0x0000000804087292 */ /* 0x000fcc000f8e3c3f */
[----:B0-----:R-:W-:Y:S01]  /*2d60*/  IMAD.U32 R227, RZ, RZ, UR8 ;  /* 0x00000008ffe37e24 */ /* 0x001fe2000f8e00ff */
[----:B------:R-:W-:-:S06]  /*2d70*/  UMOV UR8, 0x1 ;  /* 0x0000000100087882 */ /* 0x000fcc0000000000 */
.L_x_14:
[----:B------:R-:W-:-:S04]  /*2d80*/  UISETP.LT.AND UP0, UPT, UR9, 0x1, UPT ;  /* 0x000000010900788c */ /* 0x000fc8000bf01270 */
[----:B------:R-:W-:-:S04]  /*2d90*/  USEL UR16, UR9, 0x1, UP0 ;  /* 0x0000000109107887 */ /* 0x000fc80008000000 */
[----:B------:R-:W-:-:S04]  /*2da0*/  UIADD3 UR16, UR9, -UR16, URZ ;  /* 0x8000001009107290 */ /* 0x000fc8000fffe03f */
[----:B------:R-:W-:-:S06]  /*2db0*/  UISETP.GE.AND UP0, UPT, UR16, 0x1, UPT ;  /* 0x000000011000788c */ /* 0x000fcc000bf06270 */
[----:B------:R-:W-:-:S13]  /*2dc0*/  PLOP3.LUT P0, PT, PT, PT, UP0, 0x80, 0x0 ;  /* 0x000000000000781c */ /* 0x000fda0003f0f008 */
[----:B------:R-:W-:Y:S05]  /*2dd0*/  @!P0 BRA `(.L_x_20) ;  /* 0x0000001000a48947 */ /* 0x000fea0003800000 */
[----:B------:R-:W-:Y:S01]  /*2de0*/  IMAD.U32 R228, RZ, RZ, UR16 ;  /* 0x00000010ffe47e24 */ /* 0x000fe2000f8e00ff */
[----:B------:R-:W-:Y:S01]  /*2df0*/  UMOV UR24, UR5 ;  /* 0x0000000500187c82 */ /* 0x000fe20008000000 */
[----:B------:R-:W-:-:S05]  /*2e00*/  ULDC UR25, c[0x0][0x50c] ;  /* 0x0001430000197ab9 */ /* 0x000fca0000000800 */
.L_x_28:
[----:B------:R-:W-:-:S06]  /*2e10*/  UISETP.NE.AND UP0, UPT, UR23, 0x3, UPT ;  /* 0x000000031700788c */ /* 0x000fcc000bf05270 */
[----:B------:R-:W-:-:S13]  /*2e20*/  PLOP3.LUT P1, PT, PT, PT, UP0, 0x80, 0x0 ;  /* 0x000000000000781c */ /* 0x000fda0003f2f008 */
[----:B01----:R-:W-:Y:S05]  /*2e30*/  @!P1 BRA `(.L_x_21) ;  /* 0x0000000000049947 */ /* 0x003fea0003800000 */
[----:B------:R-:W-:Y:S01]  /*2e40*/  BPT.TRAP 0x1 ;  /* 0x000000040000795c */ /* 0x000fe20000300000 */
.L_x_21:
[----:B------:R-:W0:Y:S01]  /*2e50*/  S2UR UR16, SR_CgaCtaId ;  /* 0x00000000001079c3 */ /* 0x000e220000008800 */
[----:B------:R-:W-:Y:S01]  /*2e60*/  UMOV UR10, 0x400 ;  /* 0x00000400000a7882 */ /* 0x000fe20000000000 */
[----:B------:R-:W-:Y:S01]  /*2e70*/  SHF.L.U32 R229, R227, 0x1f, RZ ;  /* 0x0000001fe3e57819 */ /* 0x000fe200000006ff */
[----:B0-----:R-:W-:-:S04]  /*2e80*/  ULEA UR10, UR16, UR10, 0x18 ;  /* 0x0000000a100a7291 */ /* 0x001fc8000f8ec03f */
[----:B------:R-:W-:-:S09]  /*2e90*/  ULEA UR16, UR12, UR10, 0x3 ;  /* 0x0000000a0c107291 */ /* 0x000fd2000f8e183f */
[----:B------:R0:W1:Y:S01]  /*2ea0*/  SYNCS.PHASECHK.TRANS64.TRYWAIT P0, [UR16], R229 ;  /* 0x000000e5ff0075a7 */ /* 0x0000620008000150 */
[----:B------:R-:W-:Y:S05]  /*2eb0*/  @!P1 BRA `(.L_x_22) ;  /* 0x0000000000049947 */ /* 0x000fea0003800000 */
[----:B------:R-:W-:Y:S01]  /*2ec0*/  BPT.TRAP 0x1 ;  /* 0x000000040000795c */ /* 0x000fe20000300000 */
.L_x_22:
[----:B-1----:R-:W-:Y:S05]  /*2ed0*/  @P0 BRA `(.L_x_23) ;  /* 0x0000000000080947 */ /* 0x002fea0003800000 */
[----:B------:R-:W1:Y:S02]  /*2ee0*/  SYNCS.PHASECHK.TRANS64.TRYWAIT P0, [UR16], R229 ;  /* 0x000000e5ff0075a7 */ /* 0x000e640008000150 */
[----:B-1----:R-:W-:Y:S05]  /*2ef0*/  @!P0 BRA `(.L_x_24) ;  /* 0x000000d400b88947 */ /* 0x002fea0003800000 */
.L_x_23:
[----:B------:R-:W-:Y:S01]  /*2f00*/  UIADD3 UR16, UR10, 0x24180, URZ ;  /* 0x000241800a107890 */ /* 0x000fe2000fffe03f */
[----:B------:R-:W-:Y:S01]  /*2f10*/  WARPGROUP.ARRIVE ;  /* 0x00000000000079c5 */ /* 0x000fe20000000000 */
[----:B------:R-:W-:Y:S02]  /*2f20*/  UISETP.NE.AND UP0, UPT, UR7, URZ, UPT ;  /* 0x0000003f0700728c */ /* 0x000fe4000bf05270 */
[----:B------:R-:W-:Y:S02]  /*2f30*/  USHF.R.U32.HI UR16, URZ, 0x4, UR16 ;  /* 0x000000043f107899 */ /* 0x000fe40008011610 */
[----:B------:R-:W-:Y:S02]  /*2f40*/  USEL UR8, UR8, URZ, !UP0 ;  /* 0x0000003f08087287 */ /* 0x000fe4000c000000 */
[----:B------:R-:W-:Y:S02]  /*2f50*/  ULOP3.LUT UR16, UR16, 0x3fff, URZ, 0xc0, !UPT ;  /* 0x00003fff10107892 */ /* 0x000fe4000f8ec03f */
[----:B------:R-:W-:-:S02]  /*2f60*/  UISETP.NE.U32.AND UP0, UPT, UR8, URZ, UPT ;  /* 0x0000003f0800728c */ /* 0x000fc4000bf05070 */
[----:B------:R-:W-:Y:S02]  /*2f70*/  ULOP3.LUT UR7, UR11, 0x10000, URZ, 0xfc, !UPT ;  /* 0x000100000b077892 */ /* 0x000fe4000f8efc3f */
[----:B------:R-:W-:Y:S02]  /*2f80*/  ULOP3.LUT UR8, UR16, 0x10000, URZ, 0xfc, !UPT ;  /* 0x0001000010087892 */ /* 0x000fe4000f8efc3f */
[----:B------:R-:W-:Y:S02]  /*2f90*/  ULEA UR7, UR12, UR7, 0xa ;  /* 0x000000070c077291 */ /* 0x000fe4000f8e503f */
[----:B------:R-:W-:Y:S01]  /*2fa0*/  ULEA UR8, UR12, UR8, 0x9 ;  /* 0x000000080c087291 */ /* 0x000fe2000f8e483f */
[----:B------:R-:W-:Y:S01]  /*2fb0*/  UMOV UR17, 0x80000020 ;  /* 0x8000002000117882 */ /* 0x000fe20000000000 */
[----:B------:R-:W-:Y:S01]  /*2fc0*/  UMOV UR19, 0x80000020 ;  /* 0x8000002000137882 */ /* 0x000fe20000000000 */
[----:B------:R-:W-:Y:S02]  /*2fd0*/  UIADD3 UR6, UR6, 0x2, URZ ;  /* 0x0000000206067890 */ /* 0x000fe4000fffe03f */
[----:B------:R-:W-:-:S02]  /*2fe0*/  UMOV UR16, UR7 ;  /* 0x0000000700107c82 */ /* 0x000fc40008000000 */
[----:B------:R-:W-:Y:S02]  /*2ff0*/  UMOV UR18, UR8 ;  /* 0x0000000800127c82 */ /* 0x000fe40008000000 */
[----:B------:R-:W-:Y:S01]  /*3000*/  QGMMA.64x128x32.F32.E5M2.E4M3 R88, gdesc[UR16], R88, UP0 ;  /* 0x01e00000105879f3 */ /* 0x000fe2000bf01858 */
[----:B------:R-:W-:Y:S01]  /*3010*/  UIADD3 UR16, UR7, 0x200, URZ ;  /* 0x0000020007107890 */ /* 0x000fe2000fffe03f */
[----:B------:R-:W-:-:S10]  /*3020*/  UMOV UR17, 0x80000020 ;  /* 0x8000002000117882 */ /* 0x000fd40000000000 */
[----:B------:R-:W-:Y:S01]  /*3030*/  QGMMA.64x128x32.F32.E5M2.E4M3 R24, gdesc[UR16], R24, UP0 ;  /* 0x01e00000101879f3 */ /* 0x000fe2000bf01818 */
[----:B------:R-:W-:Y:S02]  /*3040*/  UIADD3 UR16, UR7, 0x2, URZ ;  /* 0x0000000207107890 */ /* 0x000fe4000fffe03f */
[----:B------:R-:W-:Y:S01]  /*3050*/  UIADD3 UR18, UR8, 0x2, URZ ;  /* 0x0000000208127890 */ /* 0x000fe2000fffe03f */
[----:B------:R-:W-:Y:S01]  /*3060*/  UMOV UR17, 0x80000020 ;  /* 0x8000002000117882 */ /* 0x000fe20000000000 */
[----:B------:R-:W-:Y:S01]  /*3070*/  UMOV UR19, 0x80000020 ;  /* 0x8000002000137882 */ /* 0x000fe20000000000 */
[----:B------:R-:W-:-:S06]  /*3080*/  UISETP.NE.AND UP0, UPT, UR6, UR25, UPT ;  /* 0x000000190600728c */ /* 0x000fcc000bf05270 */
[----:B------:R-:W-:Y:S01]  /*3090*/  QGMMA.64x128x32.F32.E5M2.E4M3 R88, gdesc[UR16], R88 ;  /* 0x01e00000105879f3 */ /* 0x000fe20008701858 */
[----:B------:R-:W-:Y:S01]  /*30a0*/  UIADD3 UR16, UR7, 0x202, URZ ;  /* 0x0000020207107890 */ /* 0x000fe2000fffe03f */
[----:B------:R-:W-:Y:S01]  /*30b0*/  UMOV UR17, 0x80000020 ;  /* 0x8000002000117882 */ /* 0x000fe20000000000 */
[----:B------:R-:W-:-:S06]  /*30c0*/  USEL UR7, URZ, 0x1, UP0 ;  /* 0x000000013f077887 */ /* 0x000fcc0008000000 */
[----:B------:R-:W-:-:S03]  /*30d0*/  ISETP.NE.AND P0, PT, RZ, UR7, PT ;  /* 0x00000007ff007c0c */ /* 0x000fc6000bf05270 */
[----:B------:R-:W-:Y:S03]  /*30e0*/  QGMMA.64x128x32.F32.E5M2.E4M3 R24, gdesc[UR16], R24, gsb0 ;  /* 0x01e00000101879f3 */ /* 0x000fe60008001818 */
[----:B------:R-:W-:-:S07]  /*30f0*/  WARPGROUP.DEPBAR.LE gsb0, 0x1 ;  /* 0x00008000000079c5 */ /* 0x000fce0000010100 */
[----:B------:R-:W-:Y:S05]  /*3100*/  @!P0 BRA `(.L_x_25) ;  /* 0x0000000c00808947 */ /* 0x000fea0003800000 */
[----:B------:R-:W-:Y:S02]  /*3110*/  WARPGROUP.DEPBAR.LE gsb0, 0x0 ;  /* 0x00008000000079c5 */ /* 0x000fe40000010000 */
[----:B------:R-:W-:-:S01]  /*3120*/  FADD R226, R88, R226 ;  /* 0x000000e258e27221 */ /* 0x000fc20000000000 */
[----:B------:R-:W-:Y:S01]  /*3130*/  FADD R225, R89, R225 ;  /* 0x000000e159e17221 */ /* 0x000fe20000000000 */
[----:B------:R1:W-:Y:S01]  /*3140*/  STL [R1+0x88], R227 ;  /* 0x000088e301007387 */ /* 0x0003e20000100800 */
[----:B------:R-:W-:-:S01]  /*3150*/  FADD R224, R90, R224 ;  /* 0x000000e05ae07221 */ /* 0x000fc20000000000 */
[----:B------:R-:W-:Y:S01]  /*3160*/  FADD R223, R91, R223 ;  /* 0x000000df5bdf7221 */ /* 0x000fe20000000000 */
[----:B------:R-:W-:-:S01]  /*3170*/  FADD R222, R92, R222 ;  /* 0x000000de5cde7221 */ /* 0x000fc20000000000 */
[----:B------:R-:W-:Y:S01]  /*3180*/  FADD R221, R93, R221 ;  /* 0x000000dd5ddd7221 */ /* 0x000fe20000000000 */
[----:B-1----:R-:W2:Y:S04]  /*3190*/  LDL.LU R227, [R1+0x30] ;  /* 0x0000300001e37983 */ /* 0x002ea80000300800 */
[----:B------:R1:W-:Y:S01]  /*31a0*/  STL [R1+0x8c], R226 ;  /* 0x00008ce201007387 */ /* 0x0003e20000100800 */
[----:B------:R-:W-:-:S01]  /*31b0*/  FADD R220, R94, R220 ;  /* 0x000000dc5edc7221 */ /* 0x000fc20000000000 */
[----:B------:R-:W-:-:S02]  /*31c0*/  FADD R219, R95, R219 ;  /* 0x000000db5fdb7221 */ /* 0x000fc40000000000 */
[----:B-1----:R-:W3:Y:S04]  /*31d0*/  LDL.LU R226, [R1+0x2c] ;  /* 0x00002c0001e27983 */ /* 0x002ee80000300800 */
[----:B------:R1:W-:Y:S01]  /*31e0*/  STL [R1+0x90], R225 ;  /* 0x000090e101007387 */ /* 0x0003e20000100800 */
[----:B------:R-:W-:-:S03]  /*31f0*/  FADD R218, R96, R218 ;  /* 0x000000da60da7221 */ /* 0x000fc60000000000 */
[----:B-1----:R-:W4:Y:S04]  /*3200*/  LDL.LU R225, [R1+0x28] ;  /* 0x0000280001e17983 */ /* 0x002f280000300800 */
        /* <DEDUP_REMOVED lines=9> */
[----:B------:R1:W-:Y:S04]  /*32a0*/  STL [R1+0xa0], R221 ;  /* 0x0000a0dd01007387 */ /* 0x0003e80000100800 */
        /* <DEDUP_REMOVED lines=12> */
[----:B-1----:R-:W4:Y:S01]  /*3370*/  LDL.LU R215, [R1] ;  /* 0x0000000001d77983 */ /* 0x002f220000300800 */
[----:B------:R-:W-:-:S01]  /*3380*/  FADD R214, R100, R214 ;  /* 0x000000d664d67221 */ /* 0x000fc20000000000 */
[----:B------:R-:W-:Y:S01]  /*3390*/  FADD R213, R101, R213 ;  /* 0x000000d565d57221 */ /* 0x000fe20000000000 */
[----:B------:R-:W-:-:S01]  /*33a0*/  FADD R212, R102, R212 ;  /* 0x000000d466d47221 */ /* 0x000fc20000000000 */
[----:B------:R-:W-:Y:S01]  /*33b0*/  FADD R211, R103, R211 ;  /* 0x000000d367d37221 */ /* 0x000fe20000000000 */
[----:B------:R-:W-:-:S01]  /*33c0*/  FADD R210, R104, R210 ;  /* 0x000000d268d27221 */ /* 0x000fc20000000000 */
[----:B------:R-:W-:Y:S01]  /*33d0*/  STL [R1+0xbc], R214 ;  /* 0x0000bcd601007387 */ /* 0x000fe20000100800 */
        /* <DEDUP_REMOVED lines=11> */
[----:B------:R1:W-:Y:S01]  /*3490*/  STL [R1+0xc8], R211 ;  /* 0x0000c8d301007387 */ /* 0x0003e20000100800 */
[----:B------:R-:W-:-:S01]  /*34a0*/  FADD R200, R114, R200 ;  /* 0x000000c872c87221 */ /* 0x000fc20000000000 */
[----:B------:R-:W-:Y:S01]  /*34b0*/  FADD R199, R115, R199 ;  /* 0x000000c773c77221 */ /* 0x000fe20000000000 */
        /* <DEDUP_REMOVED lines=69> */
[----:B-----5:R-:W-:Y:S01]  /*3910*/  FADD R0, R57, R0 ;  /* 0x0000000039007221 */ /* 0x020fe20000000000 */
[----:B--2---:R-:W-:-:S01]  /*3920*/  FADD R227, R70, R227 ;  /* 0x000000e346e37221 */ /* 0x004fc20000000000 */
[----:B---3--:R-:W-:Y:S01]  /*3930*/  FADD R226, R69, R226 ;  /* 0x000000e245e27221 */ /* 0x008fe20000000000 */
[----:B----4-:R-:W-:-:S01]  /*3940*/  FADD R225, R68, R225 ;  /* 0x000000e144e17221 */ /* 0x010fc20000000000 */
        /* <DEDUP_REMOVED lines=9> */
[----:B------:R-:W-:-:S05]  /*39e0*/  FADD R215, R58, R215 ;  /* 0x000000d73ad77221 */ /* 0x000fca0000000000 */
[----:B------:R2:W-:Y:S04]  /*39f0*/  STL [R1], R215 ;  /* 0x000000d701007387 */ /* 0x0005e80000100800 */
[----:B------:R3:W-:Y:S04]  /*3a00*/  STL [R1+0x4], R216 ;  /* 0x000004d801007387 */ /* 0x0007e80000100800 */
        /* <DEDUP_REMOVED lines=8> */
[----:B-1----:R-:W4:Y:S04]  /*3a90*/  LDL.LU R211, [R1+0x34] ;  /* 0x0000340001d37983 */ /* 0x002f280000300800 */
[----:B------:R1:W-:Y:S04]  /*3aa0*/  STL [R1+0x28], R225 ;  /* 0x000028e101007387 */ /* 0x0003e80000100800 */
[----:B------:R-:W4:Y:S04]  /*3ab0*/  LDL.LU R212, [R1+0x38] ;  /* 0x0000380001d47983 */ /* 0x000f280000300800 */
[----:B------:R1:W-:Y:S04]  /*3ac0*/  STL [R1+0x2c], R226 ;  /* 0x00002ce201007387 */ /* 0x0003e80000100800 */
[----:B------:R-:W4:Y:S04]  /*3ad0*/  LDL.LU R213, [R1+0x3c] ;  /* 0x00003c0001d57983 */ /* 0x000f280000300800 */
[----:B------:R1:W-:Y:S04]  /*3ae0*/  STL [R1+0x30], R227 ;  /* 0x000030e301007387 */ /* 0x0003e80000100800 */
[----:B------:R-:W4:Y:S04]  /*3af0*/  LDL.LU R214, [R1+0x40] ;  /* 0x0000400001d67983 */ /* 0x000f280000300800 */
[----:B--2---:R-:W2:Y:S04]  /*3b00*/  LDL.LU R215, [R1+0x44] ;  /* 0x0000440001d77983 */ /* 0x004ea80000300800 */
[----:B---3--:R-:W3:Y:S04]  /*3b10*/  LDL.LU R216, [R1+0x48] ;  /* 0x0000480001d87983 */ /* 0x008ee80000300800 */
[----:B----4-:R-:W4:Y:S04]  /*3b20*/  LDL.LU R217, [R1+0x4c] ;  /* 0x00004c0001d97983 */ /* 0x010f280000300800 */
[----:B0-----:R-:W4:Y:S04]  /*3b30*/  LDL.LU R218, [R1+0x50] ;  /* 0x0000500001da7983 */ /* 0x001f280000300800 */
[----:B------:R-:W4:Y:S04]  /*3b40*/  LDL.LU R219, [R1+0x54] ;  /* 0x0000540001db7983 */ /* 0x000f280000300800 */
[----:B------:R-:W4:Y:S04]  /*3b50*/  LDL.LU R220, [R1+0x58] ;  /* 0x0000580001dc7983 */ /* 0x000f280000300800 */
[----:B------:R-:W4:Y:S04]  /*3b60*/  LDL.LU R221, [R1+0x5c] ;  /* 0x00005c0001dd7983 */ /* 0x000f280000300800 */
[----:B------:R-:W4:Y:S04]  /*3b70*/  LDL.LU R222, [R1+0x60] ;  /* 0x0000600001de7983 */ /* 0x000f280000300800 */
[----:B------:R-:W4:Y:S04]  /*3b80*/  LDL.LU R223, [R1+0x64] ;  /* 0x0000640001df7983 */ /* 0x000f280000300800 */
[----:B------:R-:W4:Y:S04]  /*3b90*/  LDL.LU R224, [R1+0x68] ;  /* 0x0000680001e07983 */ /* 0x000f280000300800 */
[----:B-1----:R-:W4:Y:S04]  /*3ba0*/  LDL.LU R225, [R1+0x6c] ;  /* 0x00006c0001e17983 */ /* 0x002f280000300800 */
[----:B------:R-:W4:Y:S04]  /*3bb0*/  LDL.LU R226, [R1+0x70] ;  /* 0x0000700001e27983 */ /* 0x000f280000300800 */
[----:B------:R-:W4:Y:S01]  /*3bc0*/  LDL.LU R227, [R1+0x74] ;  /* 0x0000740001e37983 */ /* 0x000f220000300800 */
[----:B------:R-:W-:-:S05]  /*3bd0*/  FADD R211, R71, R211 ;  /* 0x000000d347d37221 */ /* 0x000fca0000000000 */
[----:B------:R0:W-:Y:S01]  /*3be0*/  STL [R1+0x34], R211 ;  /* 0x000034d301007387 */ /* 0x0001e20000100800 */
[----:B------:R-:W-:-:S03]  /*3bf0*/  FADD R212, R72, R212 ;  /* 0x000000d448d47221 */ /* 0x000fc60000000000 */
[----:B0-----:R1:W5:Y:S01]  /*3c00*/  LDL.LU R211, [R1+0xc8] ;  /* 0x0000c80001d37983 */ /* 0x0013620000300800 */
[----:B------:R-:W-:-:S03]  /*3c10*/  FADD R213, R73, R213 ;  /* 0x000000d549d57221 */ /* 0x000fc60000000000 */
[----:B------:R0:W-:Y:S01]  /*3c20*/  STL [R1+0x38], R212 ;  /* 0x000038d401007387 */ /* 0x0001e20000100800 */
[----:B------:R-:W-:-:S01]  /*3c30*/  FADD R214, R74, R214 ;  /* 0x000000d64ad67221 */ /* 0x000fc20000000000 */
[----:B--2---:R-:W-:Y:S02]  /*3c40*/  FADD R215, R75, R215 ;  /* 0x000000d74bd77221 */ /* 0x004fe40000000000 */
[----:B0-----:R1:W5:Y:S01]  /*3c50*/  LDL.LU R212, [R1+0xc4] ;  /* 0x0000c40001d47983 */ /* 0x0013620000300800 */
[----:B---3--:R-:W-:-:S03]  /*3c60*/  FADD R216, R76, R216 ;  /* 0x000000d84cd87221 */ /* 0x008fc60000000000 */
[----:B------:R0:W-:Y:S01]  /*3c70*/  STL [R1+0x3c], R213 ;  /* 0x00003cd501007387 */ /* 0x0001e20000100800 */
[----:B----4-:R-:W-:-:S03]  /*3c80*/  FADD R217, R77, R217 ;  /* 0x000000d94dd97221 */ /* 0x010fc60000000000 */
[----:B0-----:R1:W5:Y:S01]  /*3c90*/  LDL.LU R213, [R1+0xc0] ;  /* 0x0000c00001d57983 */ /* 0x0013620000300800 */
[----:B------:R-:W-:-:S03]  /*3ca0*/  FADD R218, R78, R218 ;  /* 0x000000da4eda7221 */ /* 0x000fc60000000000 */
[----:B------:R0:W-:Y:S01]  /*3cb0*/  STL [R1+0x40], R214 ;  /* 0x000040d601007387 */ /* 0x0001e20000100800 */
[----:B------:R-:W-:-:S01]  /*3cc0*/  FADD R219, R79, R219 ;  /* 0x000000db4fdb7221 */ /* 0x000fc20000000000 */
[----:B------:R-:W-:Y:S02]  /*3cd0*/  FADD R220, R80, R220 ;  /* 0x000000dc50dc7221 */ /* 0x000fe40000000000 */
[----:B0-----:R1:W5:Y:S04]  /*3ce0*/  LDL.LU R214, [R1+0xbc] ;  /* 0x0000bc0001d67983 */ /* 0x0013680000300800 */
[----:B------:R0:W-:Y:S01]  /*3cf0*/  STL [R1+0x44], R215 ;  /* 0x000044d701007387 */ /* 0x0001e20000100800 */
[----:B------:R-:W-:-:S01]  /*3d00*/  FADD R221, R81, R221 ;  /* 0x000000dd51dd7221 */ /* 0x000fc20000000000 */
[----:B------:R-:W-:-:S02]  /*3d10*/  FADD R222, R82, R222 ;  /* 0x000000de52de7221 */ /* 0x000fc40000000000 */
[----:B0-----:R1:W5:Y:S04]  /*3d20*/  LDL.LU R215, [R1+0xb8] ;  /* 0x0000b80001d77983 */ /* 0x0013680000300800 */
[----:B------:R0:W-:Y:S01]  /*3d30*/  STL [R1+0x48], R216 ;  /* 0x000048d801007387 */ /* 0x0001e20000100800 */
[----:B------:R-:W-:-:S03]  /*3d40*/  FADD R223, R83, R223 ;  /* 0x000000df53df7221 */ /* 0x000fc60000000000 */
        /* <DEDUP_REMOVED lines=13> */
[----:B------:R0:W-:Y:S04]  /*3e20*/  STL [R1+0x5c], R221 ;  /* 0x00005cdd01007387 */ /* 0x0001e80000100800 */
        /* <DEDUP_REMOVED lines=12> */
[----:B0-----:R1:W5:Y:S01]  /*3ef0*/  LDL.LU R227, [R1+0x88] ;  /* 0x0000880001e37983 */ /* 0x0013620000300800 */
[----:B------:R-:W-:-:S05]  /*3f00*/  UMOV UR6, URZ ;  /* 0x0000003f00067c82 */ /* 0x000fca0008000000 */
.L_x_25:
[----:B------:R-:W-:Y:S05]  /*3f10*/  @!P1 BRA `(.L_x_26) ;  /* 0x0000000000049947 */ /* 0x000fea0003800000 */
[----:B------:R-:W-:Y:S01]  /*3f20*/  BPT.TRAP 0x1 ;  /* 0x000000040000795c */ /* 0x000fe20000300000 */
.L_x_26:
[----:B------:R-:W-:Y:S02]  /*3f30*/  UISETP.GT.U32.AND UP0, UPT, UR13, 0x1, UPT ;  /* 0x000000010d00788c */ /* 0x000fe4000bf04070 */
[----:B------:R-:W-:-:S04]  /*3f40*/  ULEA UR8, UR24, UR10, 0x3 ;  /* 0x0000000a18087291 */ /* 0x000fc8000f8e183f */
[----:B------:R-:W-:Y:S01]  /*3f50*/  UIADD3 UR8, UR8, 0x48, URZ ;  /* 0x0000004808087890 */ /* 0x000fe2000fffe03f */
[----:B------:R-:W-:-:S03]  /*3f60*/  PLOP3.LUT P0, PT, PT, PT, UP0, 0x80, 0x0 ;  /* 0x000000000000781c */ /* 0x000fc60003f0f008 */
[----:B------:R-:W-:-:S09]  /*3f70*/  UPRMT UR8, URZ, 0x654, UR8 ;  /* 0x000006543f087896 */ /* 0x000fd20008000008 */
[----:B------:R-:W-:Y:S01]  /*3f80*/  SYNCS.ARRIVE.TRANS64.RED.A1T0 RZ, [UR8], RZ ;  /* 0x000000ffffff79a7 */ /* 0x000fe20008100408 */
[----:B------:R-:W-:Y:S05]  /*3f90*/  @P0 BRA `(.L_x_27) ;  /* 0x0000000000040947 */ /* 0x000fea0003800000 */
[----:B------:R-:W-:Y:S01]  /*3fa0*/  BPT.TRAP 0x1 ;  /* 0x000000040000795c */ /* 0x000fe20000300000 */
.L_x_27:
[----:B------:R-:W-:Y:S01]  /*3fb0*/  UIADD3 UR12, UR12, 0x1, URZ ;  /* 0x000000010c0c7890 */ /* 0x000fe2000fffe03f */
[C---:B------:R-:W-:Y:S01]  /*3fc0*/  ISETP.GT.AND P0, PT, R228.reuse, 0x1, PT ;  /* 0x00000001e400780c */ /* 0x040fe20003f04270 */
[----:B------:R-:W-:Y:S01]  /*3fd0*/  UIADD3 UR24, UR24, 0x1, URZ ;  /* 0x0000000118187890 */ /* 0x000fe2000fffe03f */
[----:B------:R-:W-:Y:S01]  /*3fe0*/  VIADD R228, R228, 0xffffffff ;  /* 0xffffffffe4e47836 */ /* 0x000fe20000000000 */
[----:B------:R-:W-:Y:S02]  /*3ff0*/  UISETP.NE.AND UP0, UPT, UR12, 0x9, UPT ;  /* 0x000000090c00788c */ /* 0x000fe4000bf05270 */
[----:B------:R-:W-:Y:S02]  /*4000*/  UISETP.NE.AND UP1, UPT, UR24, 0x9, UPT ;  /* 0x000000091800788c */ /* 0x000fe4000bf25270 */
[----:B------:R-:W-:Y:S02]  /*4010*/  USEL UR8, URZ, 0x1, UP0 ;  /* 0x000000013f087887 */ /* 0x000fe40008000000 */
[----:B------:R-:W-:-:S02]  /*4020*/  USEL UR12, UR12, URZ, UP0 ;  /* 0x0000003f0c0c7287 */ /* 0x000fc40008000000 */
[----:B------:R-:W-:Y:S02]  /*4030*/  USEL UR24, UR24, URZ, UP1 ;  /* 0x0000003f18187287 */ /* 0x000fe40008800000 */
[----:B-----5:R-:W-:Y:S01]  /*4040*/  LOP3.LUT R227, R227, UR8, RZ, 0x3c, !PT ;  /* 0x00000008e3e37c12 */ /* 0x020fe2000f8e3cff */
[----:B------:R-:W-:Y:S01]  /*4050*/  UMOV UR8, 0x1 ;  /* 0x0000000100087882 */ /* 0x000fe20000000000 */
[----:B------:R-:W-:Y:S08]  /*4060*/  @P0 BRA `(.L_x_28) ;  /* 0xffffffec00680947 */ /* 0x000ff0000383ffff */
.L_x_20:
[----:B------:R-:W-:-:S04]  /*4070*/  UISETP.NE.AND UP0, UPT, UR6, URZ, UPT ;  /* 0x0000003f0600728c */ /* 0x000fc8000bf05270 */
[----:B------:R-:W-:-:S06]  /*4080*/  USEL UR6, URZ, 0x1, !UP0 ;  /* 0x000000013f067887 */ /* 0x000fcc000c000000 */
[----:B------:R-:W-:-:S13]  /*4090*/  ISETP.NE.AND P0, PT, RZ, UR6, PT ;  /* 0x00000006ff007c0c */ /* 0x000fda000bf05270 */
[----:B------:R-:W-:Y:S05]  /*40a0*/  @!P0 BRA `(.L_x_29) ;  /* 0x0000000c00dc8947 */ /* 0x000fea0003800000 */
[----:B------:R-:W2:Y:S04]  /*40b0*/  LDL.LU R227, [R1+0x74] ;  /* 0x0000740001e37983 */ /* 0x000ea80000300800 */
[----:B--2---:R2:W-:Y:S04]  /*40c0*/  STL [R1+0x88], R227 ;  /* 0x000088e301007387 */ /* 0x0045e80000100800 */
[----:B--2---:R-:W2:Y:S04]  /*40d0*/  LDL.LU R227, [R1+0x70] ;  /* 0x0000700001e37983 */ /* 0x004ea80000300800 */
        /* <DEDUP_REMOVED lines=55> */
[----:B--2---:R-:W2:Y:S01]  /*4450*/  LDL.LU R227, [R1] ;  /* 0x0000000001e37983 */ /* 0x004ea20000300800 */
[----:B------:R-:W-:-:S02]  /*4460*/  WARPGROUP.DEPBAR.LE gsb0, 0x0 ;  /* 0x00008000000079c5 */ /* 0x000fc40000010000 */
[----:B------:R-:W-:Y:S01]  /*4470*/  FADD R226, R88, R226 ;  /* 0x000000e258e27221 */ /* 0x000fe20000000000 */
        /* <DEDUP_REMOVED lines=97> */
[----:B--2---:R-:W-:-:S05]  /*4a90*/  FADD R227, R58, R227 ;  /* 0x000000e33ae37221 */ /* 0x004fca0000000000 */
[----:B------:R2:W-:Y:S04]  /*4aa0*/  STL [R1], R227 ;  /* 0x000000e301007387 */ /* 0x0005e80000100800 */
[----:B--2---:R-:W2:Y:S02]  /*4ab0*/  LDL.LU R227, [R1+0xf8] ;  /* 0x0000f80001e37983 */ /* 0x004ea40000300800 */
[----:B--2---:R-:W-:-:S05]  /*4ac0*/  FADD R227, R59, R227 ;  /* 0x000000e33be37221 */ /* 0x004fca0000000000 */
[----:B------:R2:W-:Y:S04]  /*4ad0*/  STL [R1+0x4], R227 ;  /* 0x000004e301007387 */ /* 0x0005e80000100800 */
        /* <DEDUP_REMOVED lines=83> */
[----:B------:R2:W-:Y:S02]  /*5010*/  STL [R1+0x74], R227 ;  /* 0x000074e301007387 */ /* 0x0005e40000100800 */
.L_x_29:
[----:B------:R-:W-:Y:S02]  /*5020*/  WARPGROUP.DEPBAR.LE gsb0, 0x0 ;  /* 0x00008000000079c5 */ /* 0x000fe40000010000 */
[----:B------:R-:W3:Y:S02]  /*5030*/  LDC R24, c[0x0][0x28c] ;  /* 0x0000a300ff187b82 */ /* 0x000ee40000000800 */
[----:B---3--:R-:W-:-:S13]  /*5040*/  ISETP.GE.AND P0, PT, R24, 0x1, PT ;  /* 0x000000011800780c */ /* 0x008fda0003f06270 */
[----:B------:R-:W-:Y:S05]  /*5050*/  @!P0 BRA `(.L_x_30) ;  /* 0x0000000000488947 */ /* 0x000fea0003800000 */
[----:B------:R-:W-:-:S06]  /*5060*/  UISETP.NE.AND UP0, UPT, UR23, 0x3, UPT ;  /* 0x000000031700788c */ /* 0x000fcc000bf05270 */
[----:B------:R-:W-:-:S13]  /*5070*/  PLOP3.LUT P0, PT, PT, PT, UP0, 0x80, 0x0 ;  /* 0x000000000000781c */ /* 0x000fda0003f0f008 */
[----:B------:R-:W-:Y:S05]  /*5080*/  @!P0 BRA `(.L_x_31) ;  /* 0x0000000000048947 */ /* 0x000fea0003800000 */
[----:B------:R-:W-:Y:S01]  /*5090*/  BPT.TRAP 0x1 ;  /* 0x000000040000795c */ /* 0x000fe20000300000 */
.L_x_31:
[----:B------:R-:W-:-:S04]  /*50a0*/  UISETP.LT.AND UP0, UPT, UR9, 0x1, UPT ;  /* 0x000000010900788c */ /* 0x000fc8000bf01270 */
[----:B------:R-:W-:Y:S02]  /*50b0*/  USEL UR8, UR9, 0x1, UP0 ;  /* 0x0000000109087887 */ /* 0x000fe40008000000 */
[----:B------:R-:W-:Y:S02]  /*50c0*/  UISETP.GT.U32.AND UP0, UPT, UR13, 0x1, UPT ;  /* 0x000000010d00788c */ /* 0x000fe4000bf04070 */
[----:B------:R-:W-:-:S04]  /*50d0*/  UIADD3 UR8, UR5, UR9, -UR8 ;  /* 0x0000000905087290 */ /* 0x000fc8000fffe808 */
[----:B------:R-:W-:Y:S01]  /*50e0*/  UIMAD.WIDE.U32 UR6, UR8, 0x38e38e39, URZ ;  /* 0x38e38e39080678a5 */ /* 0x000fe2000f8e003f */
[----:B------:R-:W-:-:S03]  /*50f0*/  PLOP3.LUT P0, PT, PT, PT, UP0, 0x80, 0x0 ;  /* 0x000000000000781c */ /* 0x000fc60003f0f008 */
[----:B------:R-:W-:-:S04]  /*5100*/  USHF.R.U32.HI UR6, URZ, 0x1, UR7 ;  /* 0x000000013f067899 */ /* 0x000fc80008011607 */
[----:B------:R-:W-:-:S04]  /*5110*/  UIMAD UR8, UR6, -0x9, UR8 ;  /* 0xfffffff7060878a4 */ /* 0x000fc8000f8e0208 */
[----:B------:R-:W-:-:S04]  /*5120*/  ULEA UR8, UR8, UR10, 0x3 ;  /* 0x0000000a08087291 */ /* 0x000fc8000f8e183f */
[----:B------:R-:W-:-:S04]  /*5130*/  UIADD3 UR8, UR8, 0x48, URZ ;  /* 0x0000004808087890 */ /* 0x000fc8000fffe03f */
[----:B------:R-:W-:-:S09]  /*5140*/  UPRMT UR8, URZ, 0x654, UR8 ;  /* 0x000006543f087896 */ /* 0x000fd20008000008 */
[----:B------:R-:W-:Y:S01]  /*5150*/  SYNCS.ARRIVE.TRANS64.RED.A1T0 RZ, [UR8], RZ ;  /* 0x000000ffffff79a7 */ /* 0x000fe20008100408 */
[----:B------:R-:W-:Y:S05]  /*5160*/  @P0 BRA `(.L_x_30) ;  /* 0x0000000000040947 */ /* 0x000fea0003800000 */
[----:B------:R-:W-:Y:S01]  /*5170*/  BPT.TRAP 0x1 ;  /* 0x000000040000795c */ /* 0x000fe20000300000 */
.L_x_30:
[----:B------:R3:W-:Y:S01]  /*5180*/  STL [R1+0x8c], R2 ;  /* 0x00008c0201007387 */ /* 0x0007e20000100800 */
[----:B------:R-:W4:Y:S01]  /*5190*/  LDC R29, c[0x0][0x288] ;  /* 0x0000a200ff1d7b82 */ /* 0x000f220000000800 */
[----:B------:R-:W-:Y:S02]  /*51a0*/  UIADD3 UR10, UR9, UR5, URZ ;  /* 0x00000005090a7290 */ /* 0x000fe4000fffe03f */
[----:B------:R-:W-:Y:S01]  /*51b0*/  USHF.R.S32.HI UR11, URZ, 0x1f, UR22 ;  /* 0x0000001f3f0b7899 */ /* 0x000fe20008011416 */
[----:B------:R-:W-:Y:S01]  /*51c0*/  ULDC.64 UR6, c[0x0][0x5d0] ;  /* 0x0001740000067ab9 */ /* 0x000fe20000000a00 */
[----:B------:R-:W-:Y:S01]  /*51d0*/  ULDC UR12, c[0x0][0x284] ;  /* 0x0000a100000c7ab9 */ /* 0x000fe20000000800 */
[----:B---3--:R-:W3:Y:S04]  /*51e0*/  LDL.LU R2, [R1+0x80] ;  /* 0x0000800001027983 */ /* 0x008ee80000300800 */
[----:B------:R0:W-:Y:S04]  /*51f0*/  STL [R1+0x88], R0 ;  /* 0x0000880001007387 */ /* 0x0001e80000100800 */
[----:B--2---:R-:W2:Y:S01]  /*5200*/  LDL.LU R227, [R1+0x84] ;  /* 0x0000840001e37983 */ /* 0x004ea20000300800 */
[----:B0-----:R-:W0:Y:S02]  /*5210*/  S2R R0, SR_TID.X ;  /* 0x0000000000007919 */ /* 0x001e240000002100 */
[----:B0-----:R-:W-:-:S02]  /*5220*/  SHF.R.U32.HI R24, RZ, 0x2, R0 ;  /* 0x00000002ff187819 */ /* 0x001fc40000011600 */
[----:B------:R-:W-:Y:S02]  /*5230*/  LOP3.LUT R26, R0, 0x60, RZ, 0xc0, !PT ;  /* 0x00000060001a7812 */ /* 0x000fe400078ec0ff */
[----:B------:R-:W-:Y:S02]  /*5240*/  SHF.R.U32.HI R27, RZ, 0x7, R0 ;  /* 0x00000007ff1b7819 */ /* 0x000fe40000011600 */
[----:B------:R-:W-:Y:S02]  /*5250*/  LOP3.LUT R25, R24, 0x7, RZ, 0xc0, !PT ;  /* 0x0000000718197812 */ /* 0x000fe400078ec0ff */
[----:B------:R-:W-:Y:S02]  /*5260*/  SHF.R.U32.HI R28, RZ, 0x1, R26 ;  /* 0x00000001ff1c7819 */ /* 0x000fe4000001161a */
[----:B------:R-:W-:Y:S02]  /*5270*/  LOP3.LUT R24, R27, 0x1, RZ, 0xc0, !PT ;  /* 0x000000011b187812 */ /* 0x000fe400078ec0ff */
[----:B------:R-:W-:Y:S01]  /*5280*/  IADD3 R27, RZ, -R28, -R25 ;  /* 0x8000001cff1b7210 */ /* 0x000fe20007ffe819 */
[----:B------:R-:W-:-:S02]  /*5290*/  IMAD.SHL.U32 R32, R0, 0x2, RZ ;  /* 0x0000000200207824 */ /* 0x000fc400078e00ff */
[C---:B------:R-:W-:Y:S02]  /*52a0*/  IMAD.SHL.U32 R26, R24.reuse, 0x40, RZ ;  /* 0x00000040181a7824 */ /* 0x040fe400078e00ff */
[----:B------:R-:W-:Y:S01]  /*52b0*/  IMAD R42, R24, -0x40, R27 ;  /* 0xffffffc0182a7824 */ /* 0x000fe200078e021b */
[----:B------:R-:W-:Y:S01]  /*52c0*/  LOP3.LUT R24, R0, 0x3, RZ, 0xc0, !PT ;  /* 0x0000000300187812 */ /* 0x000fe200078ec0ff */
[----:B---3--:R-:W-:Y:S02]  /*52d0*/  IMAD.SHL.U32 R41, R2, 0x80, RZ ;  /* 0x0000008002297824 */ /* 0x008fe400078e00ff */
[----:B------:R0:W5:Y:S04]  /*52e0*/  LDL.LU R2, [R1+0x8c] ;  /* 0x00008c0001027983 */ /* 0x0001680000300800 */
[----:B------:R0:W5:Y:S01]  /*52f0*/  LDL.LU R0, [R1+0x88] ;  /* 0x0000880001007983 */ /* 0x0001620000300800 */
[----:B------:R-:W-:Y:S01]  /*5300*/  LOP3.LUT R43, R26, 0x40, R25, 0xe2, !PT ;  /* 0x000000401a2b7812 */ /* 0x000fe200078ee219 */
[----:B--2---:R-:W-:Y:S01]  /*5310*/  IMAD.SHL.U32 R25, R227, 0x100, RZ ;  /* 0x00000100e3197824 */ /* 0x004fe200078e00ff */
[----:B------:R-:W-:Y:S01]  /*5320*/  UISETP.GT.U32.AND UP0, UPT, UR10, 0x8, UPT ;  /* 0x000000080a00788c */ /* 0x000fe2000bf04070 */
[C---:B----4-:R-:W-:Y:S01]  /*5330*/  ISETP.GE.AND P0, PT, R41.reuse, R29, PT ;  /* 0x0000001d2900720c */ /* 0x050fe20003f06270 */
[----:B------:R-:W-:Y:S01]  /*5340*/  UIMAD UR5, UR11, UR6, URZ ;  /* 0x000000060b0572a4 */ /* 0x000fe2000f8e023f */
[----:B------:R-:W-:Y:S01]  /*5350*/  LOP3.LUT R32, R41, 0x6, R32, 0xf8, !PT ;  /* 0x0000000629207812 */ /* 0x000fe200078ef820 */
[----:B------:R-:W-:Y:S01]  /*5360*/  UISETP.LT.U32.AND UP0, UPT, UR9, 0x9, UP0 ;  /* 0x000000090900788c */ /* 0x000fe20008701070 */
[----:B------:R-:W-:Y:S01]  /*5370*/  ISETP.GE.OR P0, PT, R25, UR12, P0 ;  /* 0x0000000c19007c0c */ /* 0x000fe20008706670 */
[----:B------:R-:W-:Y:S01]  /*5380*/  UISETP.GE.U32.AND UP1, UPT, UR9, 0x9, UPT ;  /* 0x000000090900788c */ /* 0x000fe2000bf26070 */
[----:B------:R-:W-:Y:S01]  /*5390*/  IMAD.U32 R27, RZ, RZ, UR6 ;  /* 0x00000006ff1b7e24 */ /* 0x000fe2000f8e00ff */
[----:B------:R-:W-:Y:S01]  /*53a0*/  UIMAD UR8, UR22, UR7, UR5 ;  /* 0x00000007160872a4 */ /* 0x000fe2000f8e0205 */
[----:B------:R-:W-:Y:S01]  /*53b0*/  SHF.R.S32.HI R33, RZ, 0x1f, R32 ;  /* 0x0000001fff217819 */ /* 0x000fe20000011420 */
[----:B------:R-:W-:-:S02]  /*53c0*/  UIMAD.WIDE.U32 UR6, UR10, 0x38e38e39, URZ ;  /* 0x38e38e390a0678a5 */ /* 0x000fc4000f8e003f */
[----:B------:R-:W-:Y:S02]  /*53d0*/  USEL UR5, URZ, 0x1, !UP0 ;  /* 0x000000013f057887 */ /* 0x000fe4000c000000 */
[----:B------:R-:W-:Y:S01]  /*53e0*/  USHF.R.U32.HI UR6, URZ, 0x1, UR7 ;  /* 0x000000013f067899 */ /* 0x000fe20008011607 */
[----:B------:R-:W-:Y:S01]  /*53f0*/  IMAD.WIDE.U32 R26, R27, UR22, R32 ;  /* 0x000000161b1a7c25 */ /* 0x000fe2000f8e0020 */
[----:B------:R-:W-:Y:S01]  /*5400*/  ULOP3.LUT UR4, UR4, UR5, URZ, 0x3c, !UPT ;  /* 0x0000000504047292 */ /* 0x000fe2000f8e3c3f */
[----:B------:R-:W-:Y:S02]  /*5410*/  IADD3 R42, -R25, UR12, R42 ;  /* 0x0000000c192a7c10 */ /* 0x000fe4000fffe12a */
[----:B------:R-:W-:Y:S01]  /*5420*/  IMAD.WIDE R38, R227, 0x100, RZ ;  /* 0x00000100e3267825 */ /* 0x000fe200078e02ff */
[----:B------:R-:W-:Y:S02]  /*5430*/  UIMAD UR5, UR6, -0x9, UR10 ;  /* 0xfffffff7060578a4 */ /* 0x000fe4000f8e020a */
[----:B------:R-:W-:Y:S01]  /*5440*/  @UP1 ULOP3.LUT UR4, UR4, 0x1, UR6, 0x78, !UPT ;  /* 0x0000000104041892 */ /* 0x000fe2000f8e7806 */
[----:B------:R-:W-:-:S02]  /*5450*/  IMAD R24, R24, -0x2, R29 ;  /* 0xfffffffe18187824 */ /* 0x000fc400078e021d */
[----:B------:R-:W-:Y:S01]  /*5460*/  VIADD R27, R27, UR8 ;  /* 0x000000081b1b7c36 */ /* 0x000fe20008000000 */
[----:B------:R-:W-:Y:S01]  /*5470*/  LOP3.LUT R43, R38, R43, R28, 0xfe, !PT ;  /* 0x0000002b262b7212 */ /* 0x000fe200078efe1c */
[----:B------:R-:W-:Y:S02]  /*5480*/  IMAD.IADD R41, R24, 0x1, -R41 ;  /* 0x0000000118297824 */ /* 0x000fe400078e0a29 */
[----:B------:R-:W-:Y:S01]  /*5490*/  IMAD.MOV.U32 R40, RZ, RZ, -0x1 ;  /* 0xffffffffff287424 */ /* 0x000fe200078e00ff */
[----:B0-----:R-:W-:Y:S06]  /*54a0*/  @P0 BRA `(.L_x_32) ;  /* 0x0000008c00fc0947 */ /* 0x001fec0003800000 */
[----:B------:R-:W0:Y:S01]  /*54b0*/  LDC.64 R28, c[0x0][0x5c8] ;  /* 0x00017200ff1c7b82 */ /* 0x000e220000000a00 */
[----:B------:R-:W-:Y:S01]  /*54c0*/  ULDC.64 UR6, c[0x0][0x5c0] ;  /* 0x0001700000067ab9 */ /* 0x000fe20000000a00 */
[----:B------:R-:W-:Y:S01]  /*54d0*/  BSSY B0, `(.L_x_32) ;  /* 0x00008fc000007945 */ /* 0x000fe20003800000 */
[-C--:B0-----:R-:W-:Y:S01]  /*54e0*/  IMAD R24, R39, R28.reuse, RZ ;  /* 0x0000001c27187224 */ /* 0x081fe200078e02ff */
[----:B------:R-:W-:Y:S01]  /*54f0*/  SHF.L.U64.HI R34, R28, 0x3, R29 ;  /* 0x000000031c227819 */ /* 0x000fe2000001021d */
[----:B------:R-:W-:-:S04]  /*5500*/  IMAD.WIDE.U32 R26, R43, R28, R26 ;  /* 0x0000001c2b1a7225 */ /* 0x000fc800078e001a */
[----:B------:R-:W-:Y:S01]  /*5510*/  IMAD R25, R43, R29, R24 ;  /* 0x0000001d2b197224 */ /* 0x000fe200078e0218 */
[----:B------:R-:W-:Y:S01]  /*5520*/  IADD3 R24, P3, R26, UR6, RZ ;  /* 0x000000061a187c10 */ /* 0x000fe2000ff7e0ff */
[C---:B------:R-:W-:Y:S01]  /*5530*/  IMAD.SHL.U32 R35, R28.reuse, 0x8, RZ ;  /* 0x000000081c237824 */ /* 0x040fe200078e00ff */
[----:B------:R-:W-:Y:S01]  /*5540*/  LEA R30, P2, R28, R26, 0x7 ;  /* 0x0000001a1c1e7211 */ /* 0x000fe200078438ff */
[----:B------:R-:W-:-:S03]  /*5550*/  IMAD.IADD R27, R27, 0x1, R25 ;  /* 0x000000011b1b7824 */ /* 0x000fc600078e0219 */
[----:B------:R-:W-:Y:S02]  /*5560*/  IADD3 R26, P1, P0, R26, UR6, R35 ;  /* 0x000000061a1a7c10 */ /* 0x000fe4000f83e023 */
[----:B------:R-:W-:Y:S02]  /*5570*/  IADD3.X R25, R27, UR7, RZ, P3, !PT ;  /* 0x000000071b197c10 */ /* 0x000fe40009ffe4ff */
[----:B------:R-:W-:Y:S02]  /*5580*/  FSETP.NEU.AND P3, PT, RZ, UR21, PT ;  /* 0x00000015ff007c0b */ /* 0x000fe4000bf6d000 */
[----:B------:R-:W-:Y:S02]  /*5590*/  LEA.HI.X R31, R28, R27, R29, 0x7, P2 ;  /* 0x0000001b1c1f7211 */ /* 0x000fe400010f3c1d */
[C---:B------:R-:W-:Y:S02]  /*55a0*/  IADD3 R28, P2, R30.reuse, UR6, RZ ;  /* 0x000000061e1c7c10 */ /* 0x040fe4000ff5e0ff */
[----:B------:R-:W-:-:S02]  /*55b0*/  IADD3 R30, P5, P6, R30, UR6, R35 ;  /* 0x000000061e1e7c10 */ /* 0x000fc4000febe023 */
[----:B------:R-:W-:Y:S02]  /*55c0*/  IADD3.X R29, R31, UR7, RZ, P2, !PT ;  /* 0x000000071f1d7c10 */ /* 0x000fe400097fe4ff */
[--C-:B------:R-:W-:Y:S02]  /*55d0*/  IADD3.X R27, R27, UR7, R34.reuse, P1, P0 ;  /* 0x000000071b1b7c10 */ /* 0x100fe40008fe0422 */
[----:B------:R-:W-:Y:S01]  /*55e0*/  IADD3.X R31, R31, UR7, R34, P5, P6 ;  /* 0x000000071f1f7c10 */ /* 0x000fe2000afec422 */
[----:B------:R-:W-:Y:S06]  /*55f0*/  @!P3 BRA `(.L_x_33) ;  /* 0x0000006c001cb947 */ /* 0x000fec0003800000 */
[----:B------:R-:W-:Y:S01]  /*5600*/  ULDC.64 UR16, c[0x0][0x5b8] ;  /* 0x00016e0000107ab9 */ /* 0x000fe20000000a00 */
[----:B------:R-:W-:Y:S01]  /*5610*/  ISETP.GE.AND P0, PT, R42, 0x1, PT ;  /* 0x000000012a00780c */ /* 0x000fe20003f06270 */
[----:B------:R-:W-:Y:S02]  /*5620*/  UIMAD UR6, UR11, UR16, URZ ;  /* 0x000000100b0672a4 */ /* 0x000fe4000f8e023f */
[----:B------:R-:W-:Y:S01]  /*5630*/  IMAD.U32 R35, RZ, RZ, UR16 ;  /* 0x00000010ff237e24 */ /* 0x000fe2000f8e00ff */
[----:B------:R-:W-:Y:S01]  /*5640*/  BSSY B1, `(.L_x_34) ;  /* 0x0000010000017945 */ /* 0x000fe20003800000 */
[----:B------:R-:W-:Y:S01]  /*5650*/  ISETP.LT.OR P3, PT, R41, 0x1, !P0 ;  /* 0x000000012900780c */ /* 0x000fe20004761670 */
[----:B------:R-:W-:Y:S02]  /*5660*/  UIMAD UR6, UR22, UR17, UR6 ;  /* 0x00000011160672a4 */ /* 0x000fe4000f8e0206 */
[----:B------:R-:W-:Y:S01]  /*5670*/  IMAD.WIDE.U32 R32, R35, UR22, R32 ;  /* 0x0000001623207c25 */ /* 0x000fe2000f8e0020 */
[----:B------:R-:W-:-:S03]  /*5680*/  ULDC.64 UR10, c[0x0][0x5a8] ;  /* 0x00016a00000a7ab9 */ /* 0x000fc60000000a00 */
[----:B------:R-:W-:Y:S02]  /*5690*/  IMAD.MOV.U32 R36, RZ, RZ, R32 ;  /* 0x000000ffff247224 */ /* 0x000fe400078e0020 */
[----:B------:R-:W-:Y:S01]  /*56a0*/  VIADD R37, R33, UR6 ;  /* 0x0000000621257c36 */ /* 0x000fe20008000000 */
[----:B------:R-:W-:Y:S02]  /*56b0*/  ULDC.64 UR6, c[0x0][0x5b0] ;  /* 0x00016c0000067ab9 */ /* 0x000fe40000000a00 */
[----:B------:R-:W-:Y:S02]  /*56c0*/  IMAD R34, R39, UR6, RZ ;  /* 0x0000000627227c24 */ /* 0x000fe4000f8e02ff */
[----:B------:R-:W-:-:S04]  /*56d0*/  IMAD.WIDE.U32 R32, R43, UR6, R36 ;  /* 0x000000062b207c25 */ /* 0x000fc8000f8e0024 */
[--C-:B------:R-:W-:Y:S01]  /*56e0*/  IMAD R35, R43, UR7, R34.reuse ;  /* 0x000000072b237c24 */ /* 0x100fe2000f8e0222 */
[----:B------:R-:W-:Y:S02]  /*56f0*/  IADD3 R32, P1, R32, UR10, RZ ;  /* 0x0000000a20207c10 */ /* 0x000fe4000ff3e0ff */
[----:B------:R-:W-:Y:S02]  /*5700*/  PRMT R34, RZ, 0x7610, R34 ;  /* 0x00007610ff227816 */ /* 0x000fe40000000022 */
[----:B------:R-:W-:Y:S01]  /*5710*/  IADD3.X R33, R33, UR11, R35, P1, !PT ;  /* 0x0000000b21217c10 */ /* 0x000fe20008ffe423 */
[----:B------:R-:W-:Y:S08]  /*5720*/  @P3 BRA `(.L_x_35) ;  /* 0x0000000000043947 */ /* 0x000ff00003800000 */
[----:B------:R0:W5:Y:S02]  /*5730*/  LDG.E.U8 R34, desc[UR14][R32.64] ;  /* 0x0000000e20227981 */ /* 0x000164000c1e1100 */
.L_x_35:
[----:B------:R-:W-:Y:S05]  /*5740*/  BSYNC B1 ;  /* 0x0000000000017941 */ /* 0x000fea0003800000 */
.L_x_34:
[----:B-----5:R-:W-:Y:S01]  /*5750*/  LOP3.LUT R34, R34, 0xff, RZ, 0xc0, !PT ;  /* 0x000000ff22227812 */ /* 0x020fe200078ec0ff */
[----:B------:R-:W-:Y:S01]  /*5760*/  BSSY B1, `(.L_x_36) ;  /* 0x000000b000017945 */ /* 0x000fe20003800000 */
[----:B------:R-:W-:Y:S02]  /*5770*/  ISETP.LT.OR P2, PT, R41, 0x2, !P0 ;  /* 0x000000022900780c */ /* 0x000fe40004741670 */
[----:B------:R-:W-:-:S05]  /*5780*/  F2FP.F16.E5M2.UNPACK_B R34, R34 ;  /* 0x00000022ff22723e */ /* 0x000fca00020004ff */
[----:B------:R-:W-:-:S05]  /*5790*/  HADD2.F32 R34, -RZ, R34.H0_H0 ;  /* 0x20000022ff227230 */ /* 0x000fca0000004100 */
[----:B------:R-:W-:Y:S01]  /*57a0*/  FMUL R35, R34, UR21 ;  /* 0x0000001522237c20 */ /* 0x000fe20008400000 */
[----:B------:R-:W-:-:S03]  /*57b0*/  PRMT R34, RZ, 0x7610, R34 ;  /* 0x00007610ff227816 */ /* 0x000fc60000000022 */
[----:B------:R-:W-:-:S05]  /*57c0*/  FFMA R35, R226, UR20, R35 ;  /* 0x00000014e2237c23 */ /* 0x000fca0008000023 */
[----:B------:R-:W-:-:S05]  /*57d0*/  F2FP.SATFINITE.E5M2.F32.PACK_AB_MERGE_C R35, RZ, R35, RZ ;  /* 0x00000023ff23723e */ /* 0x000fca00048060ff */
[----:B------:R2:W-:Y:S01]  /*57e0*/  @!P3 STG.E.U8 desc[UR14][R24.64], R35 ;  /* 0x000000231800b986 */ /* 0x0005e2000c10110e */
[----:B------:R-:W-:Y:S05]  /*57f0*/  @P2 BRA `(.L_x_37) ;  /* 0x0000000000042947 */ /* 0x000fea0003800000 */
[----:B------:R3:W5:Y:S02]  /*5800*/  LDG.E.U8 R34, desc[UR14][R32.64+0x1] ;  /* 0x0000010e20227981 */ /* 0x000764000c1e1100 */
.L_x_37:
[----:B------:R-:W-:Y:S05]  /*5810*/  BSYNC B1 ;  /* 0x0000000000017941 */ /* 0x000fea0003800000 */
.L_x_36:
[----:B-----5:R-:W-:Y:S01]  /*5820*/  LOP3.LUT R34, R34, 0xff, RZ, 0xc0, !PT ;  /* 0x000000ff22227812 */ /* 0x020fe200078ec0ff */
[----:B------:R-:W-:Y:S01]  /*5830*/  BSSY B1, `(.L_x_38) ;  /* 0x0000013000017945 */ /* 0x000fe20003800000 */
[----:B------:R-:W-:Y:S02]  /*5840*/  IADD3 R45, P1, R43, 0x8, RZ ;  /* 0x000000082b2d7810 */ /* 0x000fe40007f3e0ff */
[----:B------:R-:W-:-:S03]  /*5850*/  F2FP.F16.E5M2.UNPACK_B R34, R34 ;  /* 0x00000022ff22723e */ /* 0x000fc600020004ff */
[----:B--2---:R-:W-:Y:S01]  /*5860*/  IMAD.X R35, RZ, RZ, R39, P1 ;  /* 0x000000ffff237224 */ /* 0x004fe200008e0627 */
[----:B------:R-:W-:Y:S01]  /*5870*/  ISETP.GE.AND P1, PT, R42, 0x9, PT ;  /* 0x000000092a00780c */ /* 0x000fe20003f26270 */
[----:B------:R-:W-:Y:S02]  /*5880*/  HADD2.F32 R34, -RZ, R34.H0_H0 ;  /* 0x20000022ff227230 */ /* 0x000fe40000004100 */
[----:B------:R-:W-:Y:S01]  /*5890*/  IMAD R46, R35, UR6, RZ ;  /* 0x00000006232e7c24 */ /* 0x000fe2000f8e02ff */
[----:B------:R-:W-:Y:S02]  /*58a0*/  ISETP.LT.OR P5, PT, R41, 0x1, !P1 ;  /* 0x000000012900780c */ /* 0x000fe40004fa1670 */
[----:B------:R-:W-:Y:S01]  /*58b0*/  FMUL R44, R34, UR21 ;  /* 0x00000015222c7c20 */ /* 0x000fe20008400000 */
[----:B------:R-:W-:-:S04]  /*58c0*/  IMAD.WIDE.U32 R34, R45, UR6, R36 ;  /* 0x000000062d227c25 */ /* 0x000fc8000f8e0024 */
[----:B------:R-:W-:Y:S01]  /*58d0*/  FFMA R44, R225, UR20, R44 ;  /* 0x00000014e12c7c23 */ /* 0x000fe2000800002c */
[----:B------:R-:W-:Y:S01]  /*58e0*/  IMAD R45, R45, UR7, R46 ;  /* 0x000000072d2d7c24 */ /* 0x000fe2000f8e022e */
[----:B------:R-:W-:-:S03]  /*58f0*/  IADD3 R34, P3, R34, UR10, RZ ;  /* 0x0000000a22227c10 */ /* 0x000fc6000ff7e0ff */
[----:B------:R-:W-:Y:S02]  /*5900*/  F2FP.SATFINITE.E5M2.F32.PACK_AB_MERGE_C R47, RZ, R44, RZ ;  /* 0x0000002cff2f723e */ /* 0x000fe400048060ff */
[----:B------:R-:W-:Y:S02]  /*5910*/  IADD3.X R35, R35, UR11, R45, P3, !PT ;  /* 0x0000000b23237c10 */ /* 0x000fe40009ffe42d */
[----:B------:R-:W-:Y:S01]  /*5920*/  PRMT R44, RZ, 0x7610, R44 ;  /* 0x00007610ff2c7816 */ /* 0x000fe2000000002c */
[----:B------:R2:W-:Y:S01]  /*5930*/  @!P2 STG.E.U8 desc[UR14][R24.64+0x1], R47 ;  /* 0x0000012f1800a986 */ /* 0x0005e2000c10110e */
[----:B------:R-:W-:Y:S05]  /*5940*/  @P5 BRA `(.L_x_39) ;  /* 0x0000000000045947 */ /* 0x000fea0003800000 */
[----:B------:R4:W5:Y:S02]  /*5950*/  LDG.E.U8 R44, desc[UR14][R34.64] ;  /* 0x0000000e222c7981 */ /* 0x000964000c1e1100 */
.L_x_39:
[----:B------:R-:W-:Y:S05]  /*5960*/  BSYNC B1 ;  /* 0x0000000000017941 */ /* 0x000fea0003800000 */
.L_x_38:
        /* <DEDUP_REMOVED lines=12> */
.L_x_41:
[----:B------:R-:W-:Y:S05]  /*5a30*/  BSYNC B1 ;  /* 0x0000000000017941 */ /* 0x000fea0003800000 */
.L_x_40:
[----:B-----5:R-:W-:Y:S01]  /*5a40*/  LOP3.LUT R44, R44, 0xff, RZ, 0xc0, !PT ;  /* 0x000000ff2c2c7812 */ /* 0x020fe200078ec0ff */
[----:B------:R-:W-:Y:S01]  /*5a50*/  BSSY B1, `(.L_x_42) ;  /* 0x000000b000017945 */ /* 0x000fe20003800000 */
[----:B------:R-:W-:Y:S02]  /*5a60*/  ISETP.LT.OR P3, PT, R41, 0x9, !P0 ;  /* 0x000000092900780c */ /* 0x000fe40004761670 */
[----:B------:R-:W-:-:S05]  /*5a70*/  F2FP.F16.E5M2.UNPACK_B R44, R44 ;  /* 0x0000002cff2c723e */ /* 0x000fca00020004ff */
[----:B------:R-:W-:-:S05]  /*5a80*/  HADD2.F32 R44, -RZ, R44.H0_H0 ;  /* 0x2000002cff2c7230 */ /* 0x000fca0000004100 */
[----:B------:R-:W-:-:S04]  /*5a90*/  FMUL R44, R44, UR21 ;  /* 0x000000152c2c7c20 */ /* 0x000fc80008400000 */
[----:B------:R-:W-:-:S05]  /*5aa0*/  FFMA R44, R223, UR20, R44 ;  /* 0x00000014df2c7c23 */ /* 0x000fca000800002c */
[----:B0-----:R-:W-:Y:S02]  /*5ab0*/  F2FP.SATFINITE.E5M2.F32.PACK_AB_MERGE_C R45, RZ, R44, RZ ;  /* 0x0000002cff2d723e */ /* 0x001fe400048060ff */
[----:B------:R-:W-:-:S03]  /*5ac0*/  PRMT R44, RZ, 0x7610, R44 ;  /* 0x00007610ff2c7816 */ /* 0x000fc6000000002c */
[----:B------:R0:W-:Y:S01]  /*5ad0*/  @!P2 STG.E.U8 desc[UR14][R26.64+0x1], R45 ;  /* 0x0000012d1a00a986 */ /* 0x0001e2000c10110e */
[----:B------:R-:W-:Y:S05]  /*5ae0*/  @P3 BRA `(.L_x_43) ;  /* 0x0000000000043947 */ /* 0x000fea0003800000 */
[----:B------:R0:W5:Y:S02]  /*5af0*/  LDG.E.U8 R44, desc[UR14][R32.64+0x8] ;  /* 0x0000080e202c7981 */ /* 0x000164000c1e1100 */
.L_x_43:
[----:B------:R-:W-:Y:S05]  /*5b00*/  BSYNC B1 ;  /* 0x0000000000017941 */ /* 0x000fea0003800000 */
.L_x_42:
[----:B-----5:R-:W-:Y:S01]  /*5b10*/  LOP3.LUT R44, R44, 0xff, RZ, 0xc0, !PT ;  /* 0x000000ff2c2c7812 */ /* 0x020fe200078ec0ff */
[----:B------:R-:W-:Y:S01]  /*5b20*/  BSSY B1, `(.L_x_44) ;  /* 0x000000b000017945 */ /* 0x000fe20003800000 */
[----:B------:R-:W-:Y:S02]  /*5b30*/  ISETP.LT.OR P2, PT, R41, 0xa, !P0 ;  /* 0x0000000a2900780c */ /* 0x000fe40004741670 */
[----:B------:R-:W-:-:S05]  /*5b40*/  F2FP.F16.E5M2.UNPACK_B R44, R44 ;  /* 0x0000002cff2c723e */ /* 0x000fca00020004ff */
[----:B------:R-:W-:-:S05]  /*5b50*/  HADD2.F32 R44, -RZ, R44.H0_H0 ;  /* 0x2000002cff2c7230 */ /* 0x000fca0000004100 */
[----:B0-----:R-:W-:Y:S01]  /*5b60*/  FMUL R45, R44, UR21 ;  /* 0x000000152c2d7c20 */ /* 0x001fe20008400000 */
[----:B------:R-:W-:-:S03]  /*5b70*/  PRMT R44, RZ, 0x7610, R44 ;  /* 0x00007610ff2c7816 */ /* 0x000fc6000000002c */
[----:B------:R-:W-:-:S05]  /*5b80*/  FFMA R45, R222, UR20, R45 ;  /* 0x00000014de2d7c23 */ /* 0x000fca000800002d */
[----:B------:R-:W-:-:S05]  /*5b90*/  F2FP.SATFINITE.E5M2.F32.PACK_AB_MERGE_C R45, RZ, R45, RZ ;  /* 0x0000002dff2d723e */ /* 0x000fca00048060ff */
[----:B------:R0:W-:Y:S01]  /*5ba0*/  @!P3 STG.E.U8 desc[UR14][R24.64+0x8], R45 ;  /* 0x0000082d1800b986 */ /* 0x0001e2000c10110e */
[----:B------:R-:W-:Y:S05]  /*5bb0*/  @P2 BRA `(.L_x_45) ;  /* 0x0000000000042947 */ /* 0x000fea0003800000 */
[----:B------:R0:W5:Y:S02]  /*5bc0*/  LDG.E.U8 R44, desc[UR14][R32.64+0x9] ;  /* 0x0000090e202c7981 */ /* 0x000164000c1e1100 */
.L_x_45:
[----:B------:R-:W-:Y:S05]  /*5bd0*/  BSYNC B1 ;  /* 0x0000000000017941 */ /* 0x000fea0003800000 */
.L_x_44:
        /* <DEDUP_REMOVED lines=12> */
.L_x_47:
[----:B------:R-:W-:Y:S05]  /*5ca0*/  BSYNC B1 ;  /* 0x0000000000017941 */ /* 0x000fea0003800000 */
.L_x_46:
        /* <DEDUP_REMOVED lines=12> */
.L_x_49:
[----:B------:R-:W-:Y:S05]  /*5d70*/  BSYNC B1 ;  /* 0x0000000000017941 */ /* 0x000fea0003800000 */
.L_x_48:
        /* <DEDUP_REMOVED lines=12> */
.L_x_51:
[----:B------:R-:W-:Y:S05]  /*5e40*/  BSYNC B1 ;  /* 0x0000000000017941 */ /* 0x000fea0003800000 */
.L_x_50:
        /* <DEDUP_REMOVED lines=12> */
.L_x_53:
[----:B------:R-:W-:Y:S05]  /*5f10*/  BSYNC B1 ;  /* 0x0000000000017941 */ /* 0x000fea0003800000 */
.L_x_52:
        /* <DEDUP_REMOVED lines=12> */
.L_x_55:
[----:B------:R-:W-:Y:S05]  /*5fe0*/  BSYNC B1 ;  /* 0x0000000000017941 */ /* 0x000fea0003800000 */
.L_x_54:
        /* <DEDUP_REMOVED lines=12> */
.L_x_57:
[----:B------:R-:W-:Y:S05]  /*60b0*/  BSYNC B1 ;  /* 0x0000000000017941 */ /* 0x000fea0003800000 */
.L_x_56:
        /* <DEDUP_REMOVED lines=12> */
.L_x_59:
[----:B------:R-:W-:Y:S05]  /*6180*/  BSYNC B1 ;  /* 0x0000000000017941 */ /* 0x000fea0003800000 */
.L_x_58:
        /* <DEDUP_REMOVED lines=12> */
.L_x_61:
[----:B------:R-:W-:Y:S05]  /*6250*/  BSYNC B1 ;  /* 0x0000000000017941 */ /* 0x000fea0003800000 */
.L_x_60:
        /* <DEDUP_REMOVED lines=12> */
.L_x_63:
[----:B------:R-:W-:Y:S05]  /*6320*/  BSYNC B1 ;  /* 0x0000000000017941 */ /* 0x000fea0003800000 */
.L_x_62:
        /* <DEDUP_REMOVED lines=12> */
.L_x_65:
[----:B------:R-:W-:Y:S05]  /*63f0*/  BSYNC B1 ;  /* 0x0000000000017941 */ /* 0x000fea0003800000 */
.L_x_64:
        /* <DEDUP_REMOVED lines=12> */
.L_x_67:
[----:B------:R-:W-:Y:S05]  /*64c0*/  BSYNC B1 ;  /* 0x0000000000017941 */ /* 0x000fea0003800000 */
.L_x_66:
        /* <DEDUP_REMOVED lines=12> */
.L_x_69:
[----:B------:R-:W-:Y:S05]  /*6590*/  BSYNC B1 ;  /* 0x0000000000017941 */ /* 0x000fea0003800000 */
.L_x_68:
        /* <DEDUP_REMOVED lines=12> */
.L_x_71:
[----:B------:R-:W-:Y:S05]  /*6660*/  BSYNC B1 ;  /* 0x0000000000017941 */ /* 0x000fea0003800000 */
.L_x_70:
        /* <DEDUP_REMOVED lines=12> */
.L_x_73:
[----:B------:R-:W-:Y:S05]  /*6730*/  BSYNC B1 ;  /* 0x0000000000017941 */ /* 0x000fea0003800000 */
.L_x_72:
        /* <DEDUP_REMOVED lines=12> */
.L_x_75:
[----:B------:R-:W-:Y:S05]  /*6800*/  BSYNC B1 ;  /* 0x0000000000017941 */ /* 0x000fea0003800000 */
.L_x_74:
        /* <DEDUP_REMOVED lines=12> */
.L_x_77:
[----:B------:R-:W-:Y:S05]  /*68d0*/  BSYNC B1 ;  /* 0x0000000000017941 */ /* 0x000fea0003800000 */
.L_x_76:
        /* <DEDUP_REMOVED lines=12> */
.L_x_79:
[----:B------:R-:W-:Y:S05]  /*69a0*/  BSYNC B1 ;  /* 0x0000000000017941 */ /* 0x000fea0003800000 */
.L_x_78:
        /* <DEDUP_REMOVED lines=12> */
.L_x_81:
[----:B------:R-:W-:Y:S05]  /*6a70*/  BSYNC B1 ;  /* 0x0000000000017941 */ /* 0x000fea0003800000 */
.L_x_80:
        /* <DEDUP_REMOVED lines=12> */
.L_x_83:
[----:B------:R-:W-:Y:S05]  /*6b40*/  BSYNC B1 ;  /* 0x0000000000017941 */ /* 0x000fea0003800000 */
.L_x_82:
        /* <DEDUP_REMOVED lines=12> */
.L_x_85:
[----:B------:R-:W-:Y:S05]  /*6c10*/  BSYNC B1 ;  /* 0x0000000000017941 */ /* 0x000fea0003800000 */
.L_x_84:
        /* <DEDUP_REMOVED lines=12> */
.L_x_87:
[----:B------:R-:W-:Y:S05]  /*6ce0*/  BSYNC B1 ;  /* 0x0000000000017941 */ /* 0x000fea0003800000 */
.L_x_86:
        /* <DEDUP_REMOVED lines=12> */
.L_x_89:
[----:B------:R-:W-:Y:S05]  /*6db0*/  BSYNC B1 ;  /* 0x0000000000017941 */ /* 0x000fea0003800000 */
.L_x_88:
        /* <DEDUP_REMOVED lines=12> */
.L_x_91:
[----:B------:R-:W-:Y:S05]  /*6e80*/  BSYNC B1 ;  /* 0x0000000000017941 */ /* 0x000fea0003800000 */
.L_x_90:
        /* <DEDUP_REMOVED lines=12> */
.L_x_93:
[----:B------:R-:W-:Y:S05]  /*6f50*/  BSYNC B1 ;  /* 0x0000000000017941 */ /* 0x000fea0003800000 */
.L_x_92:
        /* <DEDUP_REMOVED lines=12> */
.L_x_95:
[----:B------:R-:W-:Y:S05]  /*7020*/  BSYNC B1 ;  /* 0x0000000000017941 */ /* 0x000fea0003800000 */
.L_x_94:
        /* <DEDUP_REMOVED lines=12> */
.L_x_97:
[----:B------:R-:W-:Y:S05]  /*70f0*/  BSYNC B1 ;  /* 0x0000000000017941 */ /* 0x000fea0003800000 */
.L_x_96:
        /* <DEDUP_REMOVED lines=12> */
.L_x_99:
[----:B------:R-:W-:Y:S05]  /*71c0*/  BSYNC B1 ;  /* 0x0000000000017941 */ /* 0x000fea0003800000 */
.L_x_98:
        /* <DEDUP_REMOVED lines=12> */
.L_x_101:
[----:B------:R-:W-:Y:S05]  /*7290*/  BSYNC B1 ;  /* 0x0000000000017941 */ /* 0x000fea0003800000 */
.L_x_100:
        /* <DEDUP_REMOVED lines=12> */
.L_x_103:
[----:B------:R-:W-:Y:S05]  /*7360*/  BSYNC B1 ;  /* 0x0000000000017941 */ /* 0x000fea0003800000 */
.L_x_102:
        /* <DEDUP_REMOVED lines=12> */
.L_x_105:
[----:B------:R-:W-:Y:S05]  /*7430*/  BSYNC B1 ;  /* 0x0000000000017941 */ /* 0x000fea0003800000 */
.L_x_104:
        /* <DEDUP_REMOVED lines=12> */
.L_x_107:
[----:B------:R-:W-:Y:S05]  /*7500*/  BSYNC B1 ;  /* 0x0000000000017941 */ /* 0x000fea0003800000 */
.L_x_106:
        /* <DEDUP_REMOVED lines=12> */
.L_x_109:
[----:B------:R-:W-:Y:S05]  /*75d0*/  BSYNC B1 ;  /* 0x0000000000017941 */ /* 0x000fea0003800000 */
.L_x_108:
        /* <DEDUP_REMOVED lines=12> */
.L_x_111:
[----:B------:R-:W-:Y:S05]  /*76a0*/  BSYNC B1 ;  /* 0x0000000000017941 */ /* 0x000fea0003800000 */
.L_x_110:
        /* <DEDUP_REMOVED lines=12> */
.L_x_113:
[----:B------:R-:W-:Y:S05]  /*7770*/  BSYNC B1 ;  /* 0x0000000000017941 */ /* 0x000fea0003800000 */
.L_x_112:
        /* <DEDUP_REMOVED lines=12> */
.L_x_115:
[----:B------:R-:W-:Y:S05]  /*7840*/  BSYNC B1 ;  /* 0x0000000000017941 */ /* 0x000fea0003800000 */
.L_x_114:
        /* <DEDUP_REMOVED lines=12> */
.L_x_117:
[----:B------:R-:W-:Y:S05]  /*7910*/  BSYNC B1 ;  /* 0x0000000000017941 */ /* 0x000fea0003800000 */
.L_x_116:
        /* <DEDUP_REMOVED lines=12> */
.L_x_119:
[----:B------:R-:W-:Y:S05]  /*79e0*/  BSYNC B1 ;  /* 0x0000000000017941 */ /* 0x000fea0003800000 */
.L_x_118:
        /* <DEDUP_REMOVED lines=12> */
.L_x_121:
[----:B------:R-:W-:Y:S05]  /*7ab0*/  BSYNC B1 ;  /* 0x0000000000017941 */ /* 0x000fea0003800000 */
.L_x_120:
        /* <DEDUP_REMOVED lines=12> */
.L_x_123:
[----:B------:R-:W-:Y:S05]  /*7b80*/  BSYNC B1 ;  /* 0x0000000000017941 */ /* 0x000fea0003800000 */
.L_x_122:
        /* <DEDUP_REMOVED lines=12> */
.L_x_125:
[----:B------:R-:W-:Y:S05]  /*7c50*/  BSYNC B1 ;  /* 0x0000000000017941 */ /* 0x000fea0003800000 */
.L_x_124:
        /* <DEDUP_REMOVED lines=12> */
.L_x_127:
[----:B------:R-:W-:Y:S05]  /*7d20*/  BSYNC B1 ;  /* 0x0000000000017941 */ /* 0x000fea0003800000 */
.L_x_126:
        /* <DEDUP_REMOVED lines=12> */
.L_x_129:
[----:B------:R-:W-:Y:S05]  /*7df0*/  BSYNC B1 ;  /* 0x0000000000017941 */ /* 0x000fea0003800000 */
.L_x_128:
        /* <DEDUP_REMOVED lines=12> */
.L_x_131:
[----:B------:R-:W-:Y:S05]  /*7ec0*/  BSYNC B1 ;  /* 0x0000000000017941 */ /* 0x000fea0003800000 */
.L_x_130:
        /* <DEDUP_REMOVED lines=12> */
.L_x_133:
[----:B------:R-:W-:Y:S05]  /*7f90*/  BSYNC B1 ;  /* 0x0000000000017941 */ /* 0x000fea0003800000 */
.L_x_132:
        /* <DEDUP_REMOVED lines=12> */
.L_x_135:
[----:B------:R-:W-:Y:S05]  /*8060*/  BSYNC B1 ;  /* 0x0000000000017941 */ /* 0x000fea0003800000 */
.L_x_134:
        /* <DEDUP_REMOVED lines=12> */
.L_x_137:
[----:B------:R-:W-:Y:S05]  /*8130*/  BSYNC B1 ;  /* 0x0000000000017941 */ /* 0x000fea0003800000 */
.L_x_136:
        /* <DEDUP_REMOVED lines=12> */
.L_x_139:
[----:B------:R-:W-:Y:S05]  /*8200*/  BSYNC B1 ;  /* 0x0000000000017941 */ /* 0x000fea0003800000 */
.L_x_138:
        /* <DEDUP_REMOVED lines=12> */
.L_x_141:
[----:B------:R-:W-:Y:S05]  /*82d0*/  BSYNC B1 ;  /* 0x0000000000017941 */ /* 0x000fea0003800000 */
.L_x_140:
        /* <DEDUP_REMOVED lines=12> */
.L_x_143:
[----:B------:R-:W-:Y:S05]  /*83a0*/  BSYNC B1 ;  /* 0x0000000000017941 */ /* 0x000fea0003800000 */
.L_x_142:
        /* <DEDUP_REMOVED lines=12> */
.L_x_145:
[----:B------:R-:W-:Y:S05]  /*8470*/  BSYNC B1 ;  /* 0x0000000000017941 */ /* 0x000fea0003800000 */
.L_x_144:
        /* <DEDUP_REMOVED lines=12> */
.L_x_147:
[----:B------:R-:W-:Y:S05]  /*8540*/  BSYNC B1 ;  /* 0x0000000000017941 */ /* 0x000fea0003800000 */
.L_x_146:
        /* <DEDUP_REMOVED lines=12> */
.L_x_149:
[----:B------:R-:W-:Y:S05]  /*8610*/  BSYNC B1 ;  /* 0x0000000000017941 */ /* 0x000fea0003800000 */
.L_x_148:
        /* <DEDUP_REMOVED lines=12> */
.L_x_151:
[----:B------:R-:W-:Y:S05]  /*86e0*/  BSYNC B1 ;  /* 0x0000000000017941 */ /* 0x000fea0003800000 */
.L_x_150:
        /* <DEDUP_REMOVED lines=12> */
.L_x_153:
[----:B------:R-:W-:Y:S05]  /*87b0*/  BSYNC B1 ;  /* 0x0000000000017941 */ /* 0x000fea0003800000 */
.L_x_152:
        /* <DEDUP_REMOVED lines=12> */
.L_x_155:
[----:B------:R-:W-:Y:S05]  /*8880*/  BSYNC B1 ;  /* 0x0000000000017941 */ /* 0x000fea0003800000 */
.L_x_154:
        /* <DEDUP_REMOVED lines=12> */
.L_x_157:
[----:B------:R-:W-:Y:S05]  /*8950*/  BSYNC B1 ;  /* 0x0000000000017941 */ /* 0x000fea0003800000 */
.L_x_156:
[----:B-----5:R-:W-:Y:S01]  /*8960*/  LOP3.LUT R44, R44, 0xff, RZ, 0xc0, !PT ;  /* 0x000000ff2c2c7812 */ /* 0x020fe200078ec0ff */
[----:B------:R-:W-:Y:S01]  /*8970*/  BSSY B1, `(.L_x_158) ;  /* 0x000000b000017945 */ /* 0x000fe20003800000 */
[----:B------:R-:W-:Y:S02]  /*8980*/  ISETP.LT.OR P2, PT, R41, 0x79, !P1 ;  /* 0x000000792900780c */ /* 0x000fe40004f41670 */
[----:B------:R-:W-:Y:S02]  /*8990*/  F2FP.F16.E5M2.UNPACK_B R44, R44 ;  /* 0x0000002cff2c723e */ /* 0x000fe400020004ff */
[----:B0--3--:R-:W-:-:S03]  /*89a0*/  PRMT R32, RZ, 0x7610, R32 ;  /* 0x00007610ff207816 */ /* 0x009fc60000000020 */
[----:B------:R-:W-:-:S05]  /*89b0*/  HADD2.F32 R44, -RZ, R44.H0_H0 ;  /* 0x2000002cff2c7230 */ /* 0x000fca0000004100 */
[----:B------:R-:W-:-:S04]  /*89c0*/  FMUL R44, R44, UR21 ;  /* 0x000000152c2c7c20 */ /* 0x000fc80008400000 */
[----:B------:R-:W-:-:S05]  /*89d0*/  FFMA R44, R165, UR20, R44 ;  /* 0x00000014a52c7c23 */ /* 0x000fca000800002c */
[----:B------:R-:W-:-:S05]  /*89e0*/  F2FP.SATFINITE.E5M2.F32.PACK_AB_MERGE_C R33, RZ, R44, RZ ;  /* 0x0000002cff21723e */ /* 0x000fca00048060ff */
[----:B------:R0:W-:Y:S01]  /*89f0*/  @!P0 STG.E.U8 desc[UR14][R24.64+0x79], R33 ;  /* 0x0000792118008986 */ /* 0x0001e2000c10110e */
[----:B------:R-:W-:Y:S05]  /*8a00*/  @P2 BRA `(.L_x_159) ;  /* 0x0000000000042947 */ /* 0x000fea0003800000 */
[----:B------:R3:W5:Y:S02]  /*8a10*/  LDG.E.U8 R32, desc[UR14][R34.64+0x78] ;  /* 0x0000780e22207981 */ /* 0x000764000c1e1100 */
.L_x_159:
[----:B------:R-:W-:Y:S05]  /*8a20*/  BSYNC B1 ;  /* 0x0000000000017941 */ /* 0x000fea0003800000 */
.L_x_158:
[----:B-----5:R-:W-:Y:S01]  /*8a30*/  LOP3.LUT R32, R32, 0xff, RZ, 0xc0, !PT ;  /* 0x000000ff20207812 */ /* 0x020fe200078ec0ff */
[----:B------:R-:W-:Y:S01]  /*8a40*/  BSSY B1, `(.L_x_160) ;  /* 0x000000b000017945 */ /* 0x000fe20003800000 */
[----:B------:R-:W-:Y:S02]  /*8a50*/  ISETP.LT.OR P1, PT, R41, 0x7a, !P1 ;  /* 0x0000007a2900780c */ /* 0x000fe40004f21670 */
[----:B------:R-:W-:Y:S02]  /*8a60*/  F2FP.F16.E5M2.UNPACK_B R32, R32 ;  /* 0x00000020ff20723e */ /* 0x000fe400020004ff */
[----:B0-2---:R-:W-:-:S03]  /*8a70*/  PRMT R24, RZ, 0x7610, R24 ;  /* 0x00007610ff187816 */ /* 0x005fc60000000018 */
[----:B------:R-:W-:-:S05]  /*8a80*/  HADD2.F32 R32, -RZ, R32.H0_H0 ;  /* 0x20000020ff207230 */ /* 0x000fca0000004100 */
[----:B------:R-:W-:-:S04]  /*8a90*/  FMUL R25, R32, UR21 ;  /* 0x0000001520197c20 */ /* 0x000fc80008400000 */
[----:B------:R-:W-:-:S05]  /*8aa0*/  FFMA R25, R164, UR20, R25 ;  /* 0x00000014a4197c23 */ /* 0x000fca0008000019 */
[----:B------:R-:W-:-:S05]  /*8ab0*/  F2FP.SATFINITE.E5M2.F32.PACK_AB_MERGE_C R25, RZ, R25, RZ ;  /* 0x00000019ff19723e */ /* 0x000fca00048060ff */
[----:B------:R0:W-:Y:S01]  /*8ac0*/  @!P2 STG.E.U8 desc[UR14][R26.64+0x78], R25 ;  /* 0x000078191a00a986 */ /* 0x0001e2000c10110e */
[----:B------:R-:W-:Y:S05]  /*8ad0*/  @P1 BRA `(.L_x_161) ;  /* 0x0000000000041947 */ /* 0x000fea0003800000 */
[----:B------:R2:W5:Y:S02]  /*8ae0*/  LDG.E.U8 R24, desc[UR14][R34.64+0x79] ;  /* 0x0000790e22187981 */ /* 0x000564000c1e1100 */
.L_x_161:
[----:B------:R-:W-:Y:S05]  /*8af0*/  BSYNC B1 ;  /* 0x0000000000017941 */ /* 0x000fea0003800000 */
.L_x_160:
[----:B-----5:R-:W-:Y:S01]  /*8b00*/  LOP3.LUT R24, R24, 0xff, RZ, 0xc0, !PT ;  /* 0x000000ff18187812 */ /* 0x020fe200078ec0ff */
[----:B------:R-:W-:Y:S01]  /*8b10*/  BSSY B1, `(.L_x_162) ;  /* 0x0000013000017945 */ /* 0x000fe20003800000 */
[----:B------:R-:W-:Y:S02]  /*8b20*/  IADD3 R33, P0, R43, 0x80, RZ ;  /* 0x000000802b217810 */ /* 0x000fe40007f1e0ff */
[----:B------:R-:W-:-:S03]  /*8b30*/  F2FP.F16.E5M2.UNPACK_B R24, R24 ;  /* 0x00000018ff18723e */ /* 0x000fc600020004ff */
[----:B0-----:R-:W-:Y:S01]  /*8b40*/  IMAD.X R25, RZ, RZ, R39, P0 ;  /* 0x000000ffff197224 */ /* 0x001fe200000e0627 */
[----:B------:R-:W-:Y:S01]  /*8b50*/  ISETP.GE.AND P0, PT, R42, 0x81, PT ;  /* 0x000000812a00780c */ /* 0x000fe20003f06270 */
[----:B------:R-:W-:Y:S02]  /*8b60*/  HADD2.F32 R24, -RZ, R24.H0_H0 ;  /* 0x20000018ff187230 */ /* 0x000fe40000004100 */
[----:B--234-:R-:W-:Y:S01]  /*8b70*/  IMAD R34, R25, UR6, RZ ;  /* 0x0000000619227c24 */ /* 0x01cfe2000f8e02ff */
        /* <DEDUP_REMOVED lines=12> */
.L_x_163:
[----:B------:R-:W-:Y:S05]  /*8c40*/  BSYNC B1 ;  /* 0x0000000000017941 */ /* 0x000fea0003800000 */
.L_x_162:
[----:B-----5:R-:W-:Y:S01]  /*8c50*/  LOP3.LUT R32, R32, 0xff, RZ, 0xc0, !PT ;  /* 0x000000ff20207812 */ /* 0x020fe200078ec0ff */
[----:B------:R-:W-:Y:S01]  /*8c60*/  BSSY B1, `(.L_x_164) ;  /* 0x000000b000017945 */ /* 0x000fe20003800000 */
[----:B------:R-:W-:Y:S02]  /*8c70*/  ISETP.LT.OR P2, PT, R41, 0x2, !P0 ;  /* 0x000000022900780c */ /* 0x000fe40004741670 */
[----:B------:R-:W-:Y:S02]  /*8c80*/  F2FP.F16.E5M2.UNPACK_B R32, R32 ;  /* 0x00000020ff20723e */ /* 0x000fe400020004ff */
[----:B0-----:R-:W-:-:S03]  /*8c90*/  PRMT R26, RZ, 0x7610, R26 ;  /* 0x00007610ff1a7816 */ /* 0x001fc6000000001a */
[----:B------:R-:W-:-:S05]  /*8ca0*/  HADD2.F32 R32, -RZ, R32.H0_H0 ;  /* 0x20000020ff207230 */ /* 0x000fca0000004100 */
[----:B------:R-:W-:-:S04]  /*8cb0*/  FMUL R27, R32, UR21 ;  /* 0x00000015201b7c20 */ /* 0x000fc80008400000 */
[----:B------:R-:W-:-:S05]  /*8cc0*/  FFMA R27, R162, UR20, R27 ;  /* 0x00000014a21b7c23 */ /* 0x000fca000800001b */
[----:B------:R-:W-:-:S05]  /*8cd0*/  F2FP.SATFINITE.E5M2.F32.PACK_AB_MERGE_C R27, RZ, R27, RZ ;  /* 0x0000001bff1b723e */ /* 0x000fca00048060ff */
[----:B------:R0:W-:Y:S01]  /*8ce0*/  @!P3 STG.E.U8 desc[UR14][R28.64], R27 ;  /* 0x0000001b1c00b986 */ /* 0x0001e2000c10110e */
[----:B------:R-:W-:Y:S05]  /*8cf0*/  @P2 BRA `(.L_x_165) ;  /* 0x0000000000042947 */ /* 0x000fea0003800000 */
[----:B------:R3:W5:Y:S02]  /*8d00*/  LDG.E.U8 R26, desc[UR14][R24.64+0x1] ;  /* 0x0000010e181a7981 */ /* 0x000764000c1e1100 */
.L_x_165:
[----:B------:R-:W-:Y:S05]  /*8d10*/  BSYNC B1 ;  /* 0x0000000000017941 */ /* 0x000fea0003800000 */
.L_x_164:
[----:B-----5:R-:W-:Y:S01]  /*8d20*/  LOP3.LUT R26, R26, 0xff, RZ, 0xc0, !PT ;  /* 0x000000ff1a1a7812 */ /* 0x020fe200078ec0ff */
[----:B------:R-:W-:Y:S01]  /*8d30*/  BSSY B1, `(.L_x_166) ;  /* 0x0000013000017945 */ /* 0x000fe20003800000 */
[----:B------:R-:W-:Y:S02]  /*8d40*/  IADD3 R43, P1, R43, 0x88, RZ ;  /* 0x000000882b2b7810 */ /* 0x000fe40007f3e0ff */
[----:B------:R-:W-:Y:S02]  /*8d50*/  F2FP.F16.E5M2.UNPACK_B R26, R26 ;  /* 0x0000001aff1a723e */ /* 0x000fe400020004ff */
[----:B------:R-:W-:Y:S01]  /*8d60*/  PRMT R32, RZ, 0x7610, R32 ;  /* 0x00007610ff207816 */ /* 0x000fe20000000020 */
[----:B------:R-:W-:Y:S01]  /*8d70*/  IMAD.X R38, RZ, RZ, R39, P1 ;  /* 0x000000ffff267224 */ /* 0x000fe200008e0627 */
[----:B------:R-:W-:Y:S01]  /*8d80*/  ISETP.GE.AND P1, PT, R42, 0x89, PT ;  /* 0x000000892a00780c */ /* 0x000fe20003f26270 */
[----:B------:R-:W-:Y:S02]  /*8d90*/  HADD2.F32 R26, -RZ, R26.H0_H0 ;  /* 0x2000001aff1a7230 */ /* 0x000fe40000004100 */
[----:B------:R-:W-:Y:S01]  /*8da0*/  IMAD R38, R38, UR6, RZ ;  /* 0x0000000626267c24 */ /* 0x000fe2000f8e02ff */
[----:B------:R-:W-:Y:S01]  /*8db0*/  ISETP.LT.OR P5, PT, R41, 0x1, !P1 ;  /* 0x000000012900780c */ /* 0x000fe20004fa1670 */
[----:B------:R-:W-:-:S04]  /*8dc0*/  IMAD.WIDE.U32 R36, R43, UR6, R36 ;  /* 0x000000062b247c25 */ /* 0x000fc8000f8e0024 */
[----:B------:R-:W-:Y:S01]  /*8dd0*/  FMUL R26, R26, UR21 ;  /* 0x000000151a1a7c20 */ /* 0x000fe20008400000 */
[----:B------:R-:W-:-:S03]  /*8de0*/  IMAD R43, R43, UR7, R38 ;  /* 0x000000072b2b7c24 */ /* 0x000fc6000f8e0226 */
[----:B------:R-:W-:Y:S01]  /*8df0*/  FFMA R161, R161, UR20, R26 ;  /* 0x00000014a1a17c23 */ /* 0x000fe2000800001a */
[----:B------:R-:W-:-:S04]  /*8e00*/  IADD3 R26, P3, R36, UR10, RZ ;  /* 0x0000000a241a7c10 */ /* 0x000fc8000ff7e0ff */
[----:B------:R-:W-:Y:S02]  /*8e10*/  F2FP.SATFINITE.E5M2.F32.PACK_AB_MERGE_C R161, RZ, R161, RZ ;  /* 0x000000a1ffa1723e */ /* 0x000fe400048060ff */
[----:B0-----:R-:W-:-:S03]  /*8e20*/  IADD3.X R27, R37, UR11, R43, P3, !PT ;  /* 0x0000000b251b7c10 */ /* 0x001fc60009ffe42b */
[----:B------:R0:W-:Y:S01]  /*8e30*/  @!P2 STG.E.U8 desc[UR14][R28.64+0x1], R161 ;  /* 0x000001a11c00a986 */ /* 0x0001e2000c10110e */
[----:B------:R-:W-:Y:S05]  /*8e40*/  @P5 BRA `(.L_x_167) ;  /* 0x0000000000045947 */ /* 0x000fea0003800000 */
[----:B------:R4:W5:Y:S02]  /*8e50*/  LDG.E.U8 R32, desc[UR14][R26.64] ;  /* 0x0000000e1a207981 */ /* 0x000964000c1e1100 */
.L_x_167:
[----:B------:R-:W-:Y:S05]  /*8e60*/  BSYNC B1 ;  /* 0x0000000000017941 */ /* 0x000fea0003800000 */
.L_x_166:
        /* <DEDUP_REMOVED lines=12> */
.L_x_169:
[----:B------:R-:W-:Y:S05]  /*8f30*/  BSYNC B1 ;  /* 0x0000000000017941 */ /* 0x000fea0003800000 */
.L_x_168:
        /* <DEDUP_REMOVED lines=12> */
.L_x_171:
[----:B------:R-:W-:Y:S05]  /*9000*/  BSYNC B1 ;  /* 0x0000000000017941 */ /* 0x000fea0003800000 */
.L_x_170:
        /* <DEDUP_REMOVED lines=12> */
.L_x_173:
[----:B------:R-:W-:Y:S05]  /*90d0*/  BSYNC B1 ;  /* 0x0000000000017941 */ /* 0x000fea0003800000 */
.L_x_172:
        /* <DEDUP_REMOVED lines=12> */
.L_x_175:
[----:B------:R-:W-:Y:S05]  /*91a0*/  BSYNC B1 ;  /* 0x0000000000017941 */ /* 0x000fea0003800000 */
.L_x_174:
        /* <DEDUP_REMOVED lines=12> */
.L_x_177:
[----:B------:R-:W-:Y:S05]  /*9270*/  BSYNC B1 ;  /* 0x0000000000017941 */ /* 0x000fea0003800000 */
.L_x_176:
        /* <DEDUP_REMOVED lines=12> */
.L_x_179:
[----:B------:R-:W-:Y:S05]  /*9340*/  BSYNC B1 ;  /* 0x0000000000017941 */ /* 0x000fea0003800000 */
.L_x_178:
        /* <DEDUP_REMOVED lines=12> */
.L_x_181:
[----:B------:R-:W-:Y:S05]  /*9410*/  BSYNC B1 ;  /* 0x0000000000017941 */ /* 0x000fea0003800000 */
.L_x_180:
        /* <DEDUP_REMOVED lines=12> */
.L_x_183:
[----:B------:R-:W-:Y:S05]  /*94e0*/  BSYNC B1 ;  /* 0x0000000000017941 */ /* 0x000fea0003800000 */
.L_x_182:
        /* <DEDUP_REMOVED lines=12> */
.L_x_185:
[----:B------:R-:W-:Y:S05]  /*95b0*/  BSYNC B1 ;  /* 0x0000000000017941 */ /* 0x000fea0003800000 */
.L_x_184:
[----:B-----5:R-:W-:Y:S01]  /*95c0*/  LOP3.LUT R32, R32, 0xff, RZ, 0xc0, !PT ;  /* 0x000000ff20207812 */ /* 0x020fe200078ec0ff */
[----:B------:R-:W-:Y:S01]  /*95d0*/  BSSY B1, `(.L_x_186) ;  /* 0x000000b000017945 */ /* 0x000fe20003800000 */
[----:B------:R-:W-:Y:S02]  /*95e0*/  ISETP.LT.OR P3, PT, R41, 0x19, !P0 ;  /* 0x000000192900780c */ /* 0x000fe40004761670 */
[----:B------:R-:W-:-:S05]  /*95f0*/  F2FP.F16.E5M2.UNPACK_B R32, R32 ;  /* 0x00000020ff20723e */ /* 0x000fca00020004ff */
[----:B------:R-:W-:-:S05]  /*9600*/  HADD2.F32 R32, -RZ, R32.H0_H0 ;  /* 0x20000020ff207230 */ /* 0x000fca0000004100 */
[----:B------:R-:W-:-:S04]  /*9610*/  FMUL R32, R32, UR21 ;  /* 0x0000001520207c20 */ /* 0x000fc80008400000 */
[----:B------:R-:W-:Y:S01]  /*9620*/  FFMA R32, R23, UR20, R32 ;  /* 0x0000001417207c23 */ /* 0x000fe20008000020 */
[----:B------:R-:W-:-:S04]  /*9630*/  PRMT R23, RZ, 0x7610, R23 ;  /* 0x00007610ff177816 */ /* 0x000fc80000000017 */
[----:B0-----:R-:W-:-:S05]  /*9640*/  F2FP.SATFINITE.E5M2.F32.PACK_AB_MERGE_C R33, RZ, R32, RZ ;  /* 0x00000020ff21723e */ /* 0x001fca00048060ff */
[----:B------:R0:W-:Y:S01]  /*9650*/  @!P2 STG.E.U8 desc[UR14][R30.64+0x11], R33 ;  /* 0x000011211e00a986 */ /* 0x0001e2000c10110e */
[----:B------:R-:W-:Y:S05]  /*9660*/  @P3 BRA `(.L_x_187) ;  /* 0x0000000000043947 */ /* 0x000fea0003800000 */
[----:B------:R0:W5:Y:S02]  /*9670*/  LDG.E.U8 R23, desc[UR14][R24.64+0x18] ;  /* 0x0000180e18177981 */ /* 0x000164000c1e1100 */
.L_x_187:
[----:B------:R-:W-:Y:S05]  /*9680*/  BSYNC B1 ;  /* 0x0000000000017941 */ /* 0x000fea0003800000 */
.L_x_186:
        /* <DEDUP_REMOVED lines=8> */
[----:B------:R-:W-:-:S05]  /*9710*/  F2FP.SATFINITE.E5M2.F32.PACK_AB_MERGE_C R23, RZ, R23, RZ ;  /* 0x00000017ff17723e */ /* 0x000fca00048060ff */
[----:B------:R0:W-:Y:S01]  /*9720*/  @!P3 STG.E.U8 desc[UR14][R28.64+0x18], R23 ;  /* 0x000018171c00b986 */ /* 0x0001e2000c10110e */
[----:B------:R-:W-:Y:S05]  /*9730*/  @P2 BRA `(.L_x_189) ;  /* 0x0000000000042947 */ /* 0x000fea0003800000 */
[----:B------:R0:W5:Y:S02]  /*9740*/  LDG.E.U8 R22, desc[UR14][R24.64+0x19] ;  /* 0x0000190e18167981 */ /* 0x000164000c1e1100 */
.L_x_189:
[----:B------:R-:W-:Y:S05]  /*9750*/  BSYNC B1 ;  /* 0x0000000000017941 */ /* 0x000fea0003800000 */
.L_x_188:
        /* <DEDUP_REMOVED lines=12> */
.L_x_191:
[----:B------:R-:W-:Y:S05]  /*9820*/  BSYNC B1 ;  /* 0x0000000000017941 */ /* 0x000fea0003800000 */
.L_x_190:
        /* <DEDUP_REMOVED lines=12> */
.L_x_193:
[----:B------:R-:W-:Y:S05]  /*98f0*/  BSYNC B1 ;  /* 0x0000000000017941 */ /* 0x000fea0003800000 */
.L_x_192:
        /* <DEDUP_REMOVED lines=12> */
.L_x_195:
[----:B------:R-:W-:Y:S05]  /*99c0*/  BSYNC B1 ;  /* 0x0000000000017941 */ /* 0x000fea0003800000 */
.L_x_194:
        /* <DEDUP_REMOVED lines=12> */
.L_x_197:
[----:B------:R-:W-:Y:S05]  /*9a90*/  BSYNC B1 ;  /* 0x0000000000017941 */ /* 0x000fea0003800000 */
.L_x_196:
        /* <DEDUP_REMOVED lines=12> */
.L_x_199:
[----:B------:R-:W-:Y:S05]  /*9b60*/  BSYNC B1 ;  /* 0x0000000000017941 */ /* 0x000fea0003800000 */
.L_x_198:
        /* <DEDUP_REMOVED lines=12> */
.L_x_201:
[----:B------:R-:W-:Y:S05]  /*9c30*/  BSYNC B1 ;  /* 0x0000000000017941 */ /* 0x000fea0003800000 */
.L_x_200:
        /* <DEDUP_REMOVED lines=12> */
.L_x_203:
[----:B------:R-:W-:Y:S05]  /*9d00*/  BSYNC B1 ;  /* 0x0000000000017941 */ /* 0x000fea0003800000 */
.L_x_202:
        /* <DEDUP_REMOVED lines=12> */
.L_x_205:
[----:B------:R-:W-:Y:S05]  /*9dd0*/  BSYNC B1 ;  /* 0x0000000000017941 */ /* 0x000fea0003800000 */
.L_x_204:
        /* <DEDUP_REMOVED lines=12> */
.L_x_207:
[----:B------:R-:W-:Y:S05]  /*9ea0*/  BSYNC B1 ;  /* 0x0000000000017941 */ /* 0x000fea0003800000 */
.L_x_206:
        /* <DEDUP_REMOVED lines=12> */
.L_x_209:
[----:B------:R-:W-:Y:S05]  /*9f70*/  BSYNC B1 ;  /* 0x0000000000017941 */ /* 0x000fea0003800000 */
.L_x_208:
        /* <DEDUP_REMOVED lines=12> */
.L_x_211:
[----:B------:R-:W-:Y:S05]  /*a040*/  BSYNC B1 ;  /* 0x0000000000017941 */ /* 0x000fea0003800000 */
.L_x_210:
        /* <DEDUP_REMOVED lines=12> */
.L_x_213:
[----:B------:R-:W-:Y:S05]  /*a110*/  BSYNC B1 ;  /* 0x0000000000017941 */ /* 0x000fea0003800000 */
.L_x_212:
        /* <DEDUP_REMOVED lines=12> */
.L_x_215:
[----:B------:R-:W-:Y:S05]  /*a1e0*/  BSYNC B1 ;  /* 0x0000000000017941 */ /* 0x000fea0003800000 */
.L_x_214:
        /* <DEDUP_REMOVED lines=12> */
.L_x_217:
[----:B------:R-:W-:Y:S05]  /*a2b0*/  BSYNC B1 ;  /* 0x0000000000017941 */ /* 0x000fea0003800000 */
.L_x_216:
        /* <DEDUP_REMOVED lines=12> */
.L_x_219:
[----:B------:R-:W-:Y:S05]  /*a380*/  BSYNC B1 ;  /* 0x0000000000017941 */ /* 0x000fea0003800000 */
.L_x_218:
        /* <DEDUP_REMOVED lines=12> */
.L_x_221:
[----:B------:R-:W-:Y:S05]  /*a450*/  BSYNC B1 ;  /* 0x0000000000017941 */ /* 0x000fea0003800000 */
.L_x_220:
        /* <DEDUP_REMOVED lines=12> */
.L_x_223:
[----:B------:R-:W-:Y:S05]  /*a520*/  BSYNC B1 ;  /* 0x0000000000017941 */ /* 0x000fea0003800000 */
.L_x_222:
        /* <DEDUP_REMOVED lines=12> */
.L_x_225:
[----:B------:R-:W-:Y:S05]  /*a5f0*/  BSYNC B1 ;  /* 0x0000000000017941 */ /* 0x000fea0003800000 */
.L_x_224:
        /* <DEDUP_REMOVED lines=12> */
.L_x_227:
[----:B------:R-:W-:Y:S05]  /*a6c0*/  BSYNC B1 ;  /* 0x0000000000017941 */ /* 0x000fea0003800000 */
.L_x_226:
        /* <DEDUP_REMOVED lines=12> */
.L_x_229:
[----:B------:R-:W-:Y:S05]  /*a790*/  BSYNC B1 ;  /* 0x0000000000017941 */ /* 0x000fea0003800000 */
.L_x_228:
[----:B-----5:R-:W-:Y:S01]  /*a7a0*/  LOP3.LUT R2, R2, 0xff, RZ, 0xc0, !PT ;  /* 0x000000ff02027812 */ /* 0x020fe200078ec0ff */
[----:B------:R-:W-:Y:S01]  /*a7b0*/  BSSY B1, `(.L_x_230) ;  /* 0x000000b000017945 */ /* 0x000fe20003800000 */
[----:B------:R-:W-:Y:S02]  /*a7c0*/  ISETP.LT.OR P3, PT, R41, 0x41, !P1 ;  /* 0x000000412900780c */ /* 0x000fe40004f61670 */
[----:B------:R-:W-:-:S05]  /*a7d0*/  F2FP.F16.E5M2.UNPACK_B R2, R2 ;  /* 0x00000002ff02723e */ /* 0x000fca00020004ff */
[----:B------:R-:W-:-:S05]  /*a7e0*/  HADD2.F32 R2, -RZ, R2.H0_H0 ;  /* 0x20000002ff027230 */ /* 0x000fca0000004100 */
[----:B0-----:R-:W-:-:S04]  /*a7f0*/  FMUL R3, R2, UR21 ;  /* 0x0000001502037c20 */ /* 0x001fc80008400000 */
[----:B------:R-:W-:Y:S01]  /*a800*/  FFMA R3, R0, UR20, R3 ;  /* 0x0000001400037c23 */ /* 0x000fe20008000003 */
[----:B------:R-:W-:-:S04]  /*a810*/  PRMT R0, RZ, 0x7610, R0 ;  /* 0x00007610ff007816 */ /* 0x000fc80000000000 */
[----:B------:R-:W-:-:S05]  /*a820*/  F2FP.SATFINITE.E5M2.F32.PACK_AB_MERGE_C R3, RZ, R3, RZ ;  /* 0x00000003ff03723e */ /* 0x000fca00048060ff */
[----:B------:R0:W-:Y:S01]  /*a830*/  @!P2 STG.E.U8 desc[UR14][R28.64+0x41], R3 ;  /* 0x000041031c00a986 */ /* 0x0001e2000c10110e */
[----:B------:R-:W-:Y:S05]  /*a840*/  @P3 BRA `(.L_x_231) ;  /* 0x0000000000043947 */ /* 0x000fea0003800000 */
[----:B------:R0:W5:Y:S02]  /*a850*/  LDG.E.U8 R0, desc[UR14][R26.64+0x40] ;  /* 0x0000400e1a007981 */ /* 0x000164000c1e1100 */
.L_x_231:
[----:B------:R-:W-:Y:S05]  /*a860*/  BSYNC B1 ;  /* 0x0000000000017941 */ /* 0x000fea0003800000 */
.L_x_230:
[----:B------:R-:W2:Y:S01]  /*a870*/  LDL.LU R2, [R1] ;  /* 0x0000000001027983 */ /* 0x000ea20000300800 */
[----:B-----5:R-:W-:Y:S01]  /*a880*/  LOP3.LUT R0, R0, 0xff, RZ, 0xc0, !PT ;  /* 0x000000ff00007812 */ /* 0x020fe200078ec0ff */
[----:B------:R-:W-:Y:S01]  /*a890*/  BSSY B1, `(.L_x_232) ;  /* 0x000000b000017945 */ /* 0x000fe20003800000 */
[----:B------:R-:W-:Y:S02]  /*a8a0*/  ISETP.LT.OR P2, PT, R41, 0x42, !P1 ;  /* 0x000000422900780c */ /* 0x000fe40004f41670 */
[----:B------:R-:W-:-:S05]  /*a8b0*/  F2FP.F16.E5M2.UNPACK_B R0, R0 ;  /* 0x00000000ff00723e */ /* 0x000fca00020004ff */
[----:B------:R-:W-:-:S05]  /*a8c0*/  HADD2.F32 R0, -RZ, R0.H0_H0 ;  /* 0x20000000ff007230 */ /* 0x000fca0000004100 */
[----:B------:R-:W-:-:S04]  /*a8d0*/  FMUL R0, R0, UR21 ;  /* 0x0000001500007c20 */ /* 0x000fc80008400000 */
[----:B--2---:R-:W-:-:S05]  /*a8e0*/  FFMA R0, R2, UR20, R0 ;  /* 0x0000001402007c23 */ /* 0x004fca0008000000 */
[----:B0-----:R-:W-:Y:S02]  /*a8f0*/  F2FP.SATFINITE.E5M2.F32.PACK_AB_MERGE_C R3, RZ, R0, RZ ;  /* 0x00000000ff03723e */ /* 0x001fe400048060ff */
[----:B------:R-:W-:-:S03]  /*a900*/  PRMT R0, RZ, 0x7610, R0 ;  /* 0x00007610ff007816 */ /* 0x000fc60000000000 */
[----:B------:R0:W-:Y:S01]  /*a910*/  @!P3 STG.E.U8 desc[UR14][R30.64+0x40], R3 ;  /* 0x000040031e00b986 */ /* 0x0001e2000c10110e */
[----:B------:R-:W-:Y:S05]  /*a920*/  @P2 BRA `(.L_x_233) ;  /* 0x0000000000042947 */ /* 0x000fea0003800000 */
[----:B------:R2:W5:Y:S02]  /*a930*/  LDG.E.U8 R0, desc[UR14][R26.64+0x41] ;  /* 0x0000410e1a007981 */ /* 0x000564000c1e1100 */
.L_x_233:
[----:B------:R-:W-:Y:S05]  /*a940*/  BSYNC B1 ;  /* 0x0000000000017941 */ /* 0x000fea0003800000 */
.L_x_232:
[----:B------:R-:W3:Y:S01]  /*a950*/  LDL.LU R2, [R1+0x4] ;  /* 0x0000040001027983 */ /* 0x000ee20000300800 */
[----:B-----5:R-:W-:Y:S01]  /*a960*/  LOP3.LUT R0, R0, 0xff, RZ, 0xc0, !PT ;  /* 0x000000ff00007812 */ /* 0x020fe200078ec0ff */
[----:B------:R-:W-:Y:S01]  /*a970*/  BSSY B1, `(.L_x_234) ;  /* 0x000000b000017945 */ /* 0x000fe20003800000 */
[----:B------:R-:W-:Y:S02]  /*a980*/  ISETP.LT.OR P3, PT, R41, 0x49, !P0 ;  /* 0x000000492900780c */ /* 0x000fe40004761670 */
[----:B------:R-:W-:-:S05]  /*a990*/  F2FP.F16.E5M2.UNPACK_B R0, R0 ;  /* 0x00000000ff00723e */ /* 0x000fca00020004ff */
[----:B------:R-:W-:-:S05]  /*a9a0*/  HADD2.F32 R0, -RZ, R0.H0_H0 ;  /* 0x20000000ff007230 */ /* 0x000fca0000004100 */
[----:B------:R-:W-:-:S04]  /*a9b0*/  FMUL R0, R0, UR21 ;  /* 0x0000001500007c20 */ /* 0x000fc80008400000 */
[----:B---3--:R-:W-:-:S05]  /*a9c0*/  FFMA R0, R2, UR20, R0 ;  /* 0x0000001402007c23 */ /* 0x008fca0008000000 */
[----:B0-----:R-:W-:Y:S02]  /*a9d0*/  F2FP.SATFINITE.E5M2.F32.PACK_AB_MERGE_C R3, RZ, R0, RZ ;  /* 0x00000000ff03723e */ /* 0x001fe400048060ff */
[----:B------:R-:W-:-:S03]  /*a9e0*/  PRMT R0, RZ, 0x7610, R0 ;  /* 0x00007610ff007816 */ /* 0x000fc60000000000 */
[----:B------:R0:W-:Y:S01]  /*a9f0*/  @!P2 STG.E.U8 desc[UR14][R30.64+0x41], R3 ;  /* 0x000041031e00a986 */ /* 0x0001e2000c10110e */
[----:B------:R-:W-:Y:S05]  /*aa00*/  @P3 BRA `(.L_x_235) ;  /* 0x0000000000043947 */ /* 0x000fea0003800000 */
[----:B------:R3:W5:Y:S02]  /*aa10*/  LDG.E.U8 R0, desc[UR14][R24.64+0x48] ;  /* 0x0000480e18007981 */ /* 0x000764000c1e1100 */
.L_x_235:
[----:B------:R-:W-:Y:S05]  /*aa20*/  BSYNC B1 ;  /* 0x0000000000017941 */ /* 0x000fea0003800000 */
.L_x_234:
[----:B------:R-:W2:Y:S01]  /*aa30*/  LDL.LU R2, [R1+0x8] ;  /* 0x0000080001027983 */ /* 0x000ea20000300800 */
        /* <DEDUP_REMOVED lines=12> */
.L_x_237:
[----:B------:R-:W-:Y:S05]  /*ab00*/  BSYNC B1 ;  /* 0x0000000000017941 */ /* 0x000fea0003800000 */
.L_x_236:
        /* <DEDUP_REMOVED lines=13> */
.L_x_239:
[----:B------:R-:W-:Y:S05]  /*abe0*/  BSYNC B1 ;  /* 0x0000000000017941 */ /* 0x000fea0003800000 */
.L_x_238:
        /* <DEDUP_REMOVED lines=13> */
.L_x_241:
[----:B------:R-:W-:Y:S05]  /*acc0*/  BSYNC B1 ;  /* 0x0000000000017941 */ /* 0x000fea0003800000 */
.L_x_240:
        /* <DEDUP_REMOVED lines=13> */
.L_x_243:
[----:B------:R-:W-:Y:S05]  /*ada0*/  BSYNC B1 ;  /* 0x0000000000017941 */ /* 0x000fea0003800000 */
.L_x_242:
        /* <DEDUP_REMOVED lines=13> */
.L_x_245:
[----:B------:R-:W-:Y:S05]  /*ae80*/  BSYNC B1 ;  /* 0x0000000000017941 */ /* 0x000fea0003800000 */
.L_x_244:
        /* <DEDUP_REMOVED lines=13> */
.L_x_247:
[----:B------:R-:W-:Y:S05]  /*af60*/  BSYNC B1 ;  /* 0x0000000000017941 */ /* 0x000fea0003800000 */
.L_x_246:
        /* <DEDUP_REMOVED lines=13> */
.L_x_249:
[----:B------:R-:W-:Y:S05]  /*b040*/  BSYNC B1 ;  /* 0x0000000000017941 */ /* 0x000fea0003800000 */
.L_x_248:
        /* <DEDUP_REMOVED lines=13> */
.L_x_251:
[----:B------:R-:W-:Y:S05]  /*b120*/  BSYNC B1 ;  /* 0x0000000000017941 */ /* 0x000fea0003800000 */
.L_x_250:
        /* <DEDUP_REMOVED lines=13> */
.L_x_253:
[----:B------:R-:W-:Y:S05]  /*b200*/  BSYNC B1 ;  /* 0x0000000000017941 */ /* 0x000fea0003800000 */
.L_x_252:
        /* <DEDUP_REMOVED lines=13> */
.L_x_255:
[----:B------:R-:W-:Y:S05]  /*b2e0*/  BSYNC B1 ;  /* 0x0000000000017941 */ /* 0x000fea0003800000 */
.L_x_254:
        /* <DEDUP_REMOVED lines=13> */
.L_x_257:
[----:B------:R-:W-:Y:S05]  /*b3c0*/  BSYNC B1 ;  /* 0x0000000000017941 */ /* 0x000fea0003800000 */
.L_x_256:
        /* <DEDUP_REMOVED lines=13> */
.L_x_259:
[----:B------:R-:W-:Y:S05]  /*b4a0*/  BSYNC B1 ;  /* 0x0000000000017941 */ /* 0x000fea0003800000 */
.L_x_258:
        /* <DEDUP_REMOVED lines=13> */
.L_x_261:
[----:B------:R-:W-:Y:S05]  /*b580*/  BSYNC B1 ;  /* 0x0000000000017941 */ /* 0x000fea0003800000 */
.L_x_260:
        /* <DEDUP_REMOVED lines=13> */
.L_x_263:
[----:B------:R-:W-:Y:S05]  /*b660*/  BSYNC B1 ;  /* 0x0000000000017941 */ /* 0x000fea0003800000 */
.L_x_262:
        /* <DEDUP_REMOVED lines=13> */
.L_x_265:
[----:B------:R-:W-:Y:S05]  /*b740*/  BSYNC B1 ;  /* 0x0000000000017941 */ /* 0x000fea0003800000 */
.L_x_264:
        /* <DEDUP_REMOVED lines=13> */
.L_x_267:
[----:B------:R-:W-:Y:S05]  /*b820*/  BSYNC B1 ;  /* 0x0000000000017941 */ /* 0x000fea0003800000 */
.L_x_266:
        /* <DEDUP_REMOVED lines=13> */
.L_x_269:
[----:B------:R-:W-:Y:S05]  /*b900*/  BSYNC B1 ;  /* 0x0000000000017941 */ /* 0x000fea0003800000 */
.L_x_268:
        /* <DEDUP_REMOVED lines=13> */
.L_x_271:
[----:B------:R-:W-:Y:S05]  /*b9e0*/  BSYNC B1 ;  /* 0x0000000000017941 */ /* 0x000fea0003800000 */
.L_x_270:
        /* <DEDUP_REMOVED lines=13> */
.L_x_273:
[----:B------:R-:W-:Y:S05]  /*bac0*/  BSYNC B1 ;  /* 0x0000000000017941 */ /* 0x000fea0003800000 */
.L_x_272:
        /* <DEDUP_REMOVED lines=13> */
.L_x_275:
[----:B------:R-:W-:Y:S05]  /*bba0*/  BSYNC B1 ;  /* 0x0000000000017941 */ /* 0x000fea0003800000 */
.L_x_274:
        /* <DEDUP_REMOVED lines=13> */
.L_x_277:
[----:B------:R-:W-:Y:S05]  /*bc80*/  BSYNC B1 ;  /* 0x0000000000017941 */ /* 0x000fea0003800000 */
.L_x_276:
        /* <DEDUP_REMOVED lines=13> */
.L_x_279:
[----:B------:R-:W-:Y:S05]  /*bd60*/  BSYNC B1 ;  /* 0x0000000000017941 */ /* 0x000fea0003800000 */
.L_x_278:
        /* <DEDUP_REMOVED lines=13> */
.L_x_281:
[----:B------:R-:W-:Y:S05]  /*be40*/  BSYNC B1 ;  /* 0x0000000000017941 */ /* 0x000fea0003800000 */
.L_x_280:
        /* <DEDUP_REMOVED lines=13> */
.L_x_283:
[----:B------:R-:W-:Y:S05]  /*bf20*/  BSYNC B1 ;  /* 0x0000000000017941 */ /* 0x000fea0003800000 */
.L_x_282:
        /* <DEDUP_REMOVED lines=13> */
.L_x_285:
[----:B------:R-:W-:Y:S05]  /*c000*/  BSYNC B1 ;  /* 0x0000000000017941 */ /* 0x000fea0003800000 */
.L_x_284:
        /* <DEDUP_REMOVED lines=13> */
.L_x_287:
[----:B------:R-:W-:Y:S05]  /*c0e0*/  BSYNC B1 ;  /* 0x0000000000017941 */ /* 0x000fea0003800000 */
.L_x_286:
        /* <DEDUP_REMOVED lines=13> */
.L_x_289:
[----:B------:R-:W-:Y:S05]  /*c1c0*/  BSYNC B1 ;  /* 0x0000000000017941 */ /* 0x000fea0003800000 */
.L_x_288:
[----:B------:R-:W-:Y:S05]  /*c1d0*/  @P1 BRA `(.L_x_290) ;  /* 0x0000002000ac1947 */ /* 0x000fea0003800000 */
[----:B------:R-:W2:Y:S01]  /*c1e0*/  LDL.LU R2, [R1+0x74] ;  /* 0x0000740001027983 */ /* 0x000ea20000300800 */
[----:B-----5:R-:W-:-:S04]  /*c1f0*/  LOP3.LUT R0, R0, 0xff, RZ, 0xc0, !PT ;  /* 0x000000ff00007812 */ /* 0x020fc800078ec0ff */
[----:B------:R-:W-:-:S05]  /*c200*/  F2FP.F16.E5M2.UNPACK_B R0, R0 ;  /* 0x00000000ff00723e */ /* 0x000fca00020004ff */
[----:B------:R-:W-:-:S05]  /*c210*/  HADD2.F32 R0, -RZ, R0.H0_H0 ;  /* 0x20000000ff007230 */ /* 0x000fca0000004100 */
[----:B------:R-:W-:-:S04]  /*c220*/  FMUL R0, R0, UR21 ;  /* 0x0000001500007c20 */ /* 0x000fc80008400000 */
[----:B--2---:R-:W-:-:S05]  /*c230*/  FFMA R0, R2, UR20, R0 ;  /* 0x0000001402007c23 */ /* 0x004fca0008000000 */
[----:B0-----:R-:W-:-:S05]  /*c240*/  F2FP.SATFINITE.E5M2.F32.PACK_AB_MERGE_C R3, RZ, R0, RZ ;  /* 0x00000000ff03723e */ /* 0x001fca00048060ff */
[----:B------:R0:W-:Y:S01]  /*c250*/  STG.E.U8 desc[UR14][R30.64+0x79], R3 ;  /* 0x000079031e007986 */ /* 0x0001e2000c10110e */
[----:B------:R-:W-:Y:S05]  /*c260*/  BRA `(.L_x_290) ;  /* 0x0000002000887947 */ /* 0x000fea0003800000 */
.L_x_33:
[C---:B------:R-:W-:Y:S01]  /*c270*/  ISETP.GE.AND P3, PT, R42.reuse, 0x1, PT ;  /* 0x000000012a00780c */ /* 0x040fe20003f66270 */
[----:B------:R-:W2:Y:S01]  /*c280*/  LDL.LU R227, [R1+0x10] ;  /* 0x0000100001e37983 */ /* 0x000ea20000300800 */
[----:B------:R-:W-:Y:S01]  /*c290*/  ISETP.GE.AND P2, PT, R42, 0x9, PT ;  /* 0x000000092a00780c */ /* 0x000fe20003f46270 */
[----:B------:R-:W-:Y:S01]  /*c2a0*/  FMUL R225, R225, UR20 ;  /* 0x00000014e1e17c20 */ /* 0x000fe20008400000 */
[C---:B------:R-:W-:Y:S01]  /*c2b0*/  ISETP.LT.OR P0, PT, R41.reuse, 0x1, !P3 ;  /* 0x000000012900780c */ /* 0x040fe20005f01670 */
[----:B------:R-:W-:Y:S01]  /*c2c0*/  FMUL R226, R226, UR20 ;  /* 0x00000014e2e27c20 */ /* 0x000fe20008400000 */
[----:B------:R-:W-:Y:S01]  /*c2d0*/  ISETP.LT.OR P1, PT, R41, 0x2, !P3 ;  /* 0x000000022900780c */ /* 0x000fe20005f21670 */
[----:B------:R-:W-:Y:S01]  /*c2e0*/  FMUL R223, R223, UR20 ;  /* 0x00000014dfdf7c20 */ /* 0x000fe20008400000 */
[----:B------:R-:W-:Y:S01]  /*c2f0*/  ISETP.LT.OR P6, PT, R41, 0x2, !P2 ;  /* 0x000000022900780c */ /* 0x000fe200057c1670 */
[----:B------:R-:W-:Y:S01]  /*c300*/  FMUL R224, R224, UR20 ;  /* 0x00000014e0e07c20 */ /* 0x000fe20008400000 */
[----:B------:R-:W-:-:S02]  /*c310*/  F2FP.SATFINITE.E5M2.F32.PACK_AB_MERGE_C R33, RZ, R226, RZ ;  /* 0x000000e2ff21723e */ /* 0x000fc400048060ff */
[----:B------:R-:W-:Y:S01]  /*c320*/  F2FP.SATFINITE.E5M2.F32.PACK_AB_MERGE_C R225, RZ, R225, RZ ;  /* 0x000000e1ffe1723e */ /* 0x000fe200048060ff */
[----:B------:R-:W-:Y:S01]  /*c330*/  FMUL R222, R222, UR20 ;  /* 0x00000014dede7c20 */ /* 0x000fe20008400000 */
[----:B------:R-:W-:Y:S01]  /*c340*/  ISETP.LT.OR P5, PT, R41, 0x1, !P2 ;  /* 0x000000012900780c */ /* 0x000fe200057a1670 */
[----:B------:R-:W-:Y:S01]  /*c350*/  FMUL R221, R221, UR20 ;  /* 0x00000014dddd7c20 */ /* 0x000fe20008400000 */
[----:B------:R-:W-:Y:S01]  /*c360*/  F2FP.SATFINITE.E5M2.F32.PACK_AB_MERGE_C R223, RZ, R223, RZ ;  /* 0x000000dfffdf723e */ /* 0x000fe200048060ff */
[----:B------:R0:W-:Y:S01]  /*c370*/  @!P0 STG.E.U8 desc[UR14][R24.64], R33 ;  /* 0x0000002118008986 */ /* 0x0001e2000c10110e */
[----:B------:R-:W-:-:S03]  /*c380*/  ISETP.LT.OR P0, PT, R41, 0x9, !P3 ;  /* 0x000000092900780c */ /* 0x000fc60005f01670 */
[----:B------:R-:W-:Y:S01]  /*c390*/  @!P1 STG.E.U8 desc[UR14][R24.64+0x1], R225 ;  /* 0x000001e118009986 */ /* 0x000fe2000c10110e */
[----:B------:R-:W-:-:S03]  /*c3a0*/  ISETP.LT.OR P1, PT, R41, 0xa, !P3 ;  /* 0x0000000a2900780c */ /* 0x000fc60005f21670 */
[----:B------:R-:W-:Y:S01]  /*c3b0*/  @!P6 STG.E.U8 desc[UR14][R26.64+0x1], R223 ;  /* 0x000001df1a00e986 */ /* 0x000fe2000c10110e */
[----:B------:R-:W-:Y:S01]  /*c3c0*/  ISETP.LT.OR P6, PT, R41, 0xa, !P2 ;  /* 0x0000000a2900780c */ /* 0x000fe200057c1670 */
[----:B------:R-:W-:Y:S01]  /*c3d0*/  FMUL R219, R219, UR20 ;  /* 0x00000014dbdb7c20 */ /* 0x000fe20008400000 */
[----:B------:R-:W-:Y:S01]  /*c3e0*/  F2FP.SATFINITE.E5M2.F32.PACK_AB_MERGE_C R35, RZ, R224, RZ ;  /* 0x000000e0ff23723e */ /* 0x000fe200048060ff */
[----:B------:R-:W-:Y:S01]  /*c3f0*/  FMUL R220, R220, UR20 ;  /* 0x00000014dcdc7c20 */ /* 0x000fe20008400000 */
[----:B0-----:R-:W-:Y:S01]  /*c400*/  F2FP.SATFINITE.E5M2.F32.PACK_AB_MERGE_C R33, RZ, R222, RZ ;  /* 0x000000deff21723e */ /* 0x001fe200048060ff */
[----:B------:R-:W-:Y:S01]  /*c410*/  FMUL R218, R218, UR20 ;  /* 0x00000014dada7c20 */ /* 0x000fe20008400000 */
[----:B------:R-:W-:Y:S01]  /*c420*/  F2FP.SATFINITE.E5M2.F32.PACK_AB_MERGE_C R221, RZ, R221, RZ ;  /* 0x000000ddffdd723e */ /* 0x000fe200048060ff */
[----:B------:R0:W-:Y:S01]  /*c430*/  @!P5 STG.E.U8 desc[UR14][R26.64], R35 ;  /* 0x000000231a00d986 */ /* 0x0001e2000c10110e */
[C---:B------:R-:W-:Y:S02]  /*c440*/  ISETP.LT.OR P5, PT, R41.reuse, 0x9, !P2 ;  /* 0x000000092900780c */ /* 0x040fe400057a1670 */
        /* <DEDUP_REMOVED lines=8> */
[----:B0-----:R-:W-:Y:S01]  /*c4d0*/  F2FP.SATFINITE.E5M2.F32.PACK_AB_MERGE_C R35, RZ, R220, RZ ;  /* 0x000000dcff23723e */ /* 0x001fe200048060ff */
[----:B------:R-:W-:Y:S01]  /*c4e0*/  FMUL R215, R215, UR20 ;  /* 0x00000014d7d77c20 */ /* 0x000fe20008400000 */
[----:B------:R-:W4:Y:S01]  /*c4f0*/  LDL.LU R226, [R1+0xc] ;  /* 0x00000c0001e27983 */ /* 0x000f220000300800 */
[----:B---3--:R-:W-:Y:S02]  /*c500*/  F2FP.SATFINITE.E5M2.F32.PACK_AB_MERGE_C R33, RZ, R218, RZ ;  /* 0x000000daff21723e */ /* 0x008fe400048060ff */
[----:B------:R-:W-:Y:S01]  /*c510*/  F2FP.SATFINITE.E5M2.F32.PACK_AB_MERGE_C R217, RZ, R217, RZ ;  /* 0x000000d9ffd9723e */ /* 0x000fe200048060ff */
[----:B------:R0:W-:Y:S01]  /*c520*/  @!P5 STG.E.U8 desc[UR14][R26.64+0x8], R35 ;  /* 0x000008231a00d986 */ /* 0x0001e2000c10110e */
[----:B------:R-:W-:-:S02]  /*c530*/  ISETP.LT.OR P5, PT, R41, 0x11, !P2 ;  /* 0x000000112900780c */ /* 0x000fc400057a1670 */
[----:B------:R-:W-:Y:S01]  /*c540*/  F2FP.SATFINITE.E5M2.F32.PACK_AB_MERGE_C R215, RZ, R215, RZ ;  /* 0x000000d7ffd7723e */ /* 0x000fe200048060ff */
[----:B------:R-:W3:Y:S01]  /*c550*/  LDL.LU R224, [R1+0x8] ;  /* 0x0000080001e07983 */ /* 0x000ee20000300800 */
[----:B------:R-:W-:-:S03]  /*c560*/  FMUL R216, R216, UR20 ;  /* 0x00000014d8d87c20 */ /* 0x000fc60008400000 */
[----:B------:R-:W4:Y:S04]  /*c570*/  LDL.LU R225, [R1+0x4] ;  /* 0x0000040001e17983 */ /* 0x000f280000300800 */
[----:B------:R-:W3:Y:S01]  /*c580*/  LDL.LU R223, [R1] ;  /* 0x0000000001df7983 */ /* 0x000ee20000300800 */
[----:B0-----:R-:W-:Y:S01]  /*c590*/  F2FP.SATFINITE.E5M2.F32.PACK_AB_MERGE_C R35, RZ, R216, RZ ;  /* 0x000000d8ff23723e */ /* 0x001fe200048060ff */
[----:B------:R-:W-:Y:S01]  /*c5a0*/  FMUL R214, R214, UR20 ;  /* 0x00000014d6d67c20 */ /* 0x000fe20008400000 */
[----:B------:R-:W-:Y:S01]  /*c5b0*/  FMUL R213, R213, UR20 ;  /* 0x00000014d5d57c20 */ /* 0x000fe20008400000 */
[----:B------:R0:W-:Y:S01]  /*c5c0*/  @!P0 STG.E.U8 desc[UR14][R24.64+0x10], R33 ;  /* 0x0000102118008986 */ /* 0x0001e2000c10110e */
[----:B------:R-:W-:Y:S01]  /*c5d0*/  ISETP.LT.OR P0, PT, R41, 0x19, !P3 ;  /* 0x000000192900780c */ /* 0x000fe20005f01670 */
[----:B------:R-:W-:Y:S01]  /*c5e0*/  FMUL R211, R211, UR20 ;  /* 0x00000014d3d37c20 */ /* 0x000fe20008400000 */
[----:B------:R-:W-:Y:S01]  /*c5f0*/  FMUL R212, R212, UR20 ;  /* 0x00000014d4d47c20 */ /* 0x000fe20008400000 */
[----:B------:R-:W-:Y:S01]  /*c600*/  @!P1 STG.E.U8 desc[UR14][R24.64+0x11], R217 ;  /* 0x000011d918009986 */ /* 0x000fe2000c10110e */
[C---:B------:R-:W-:Y:S01]  /*c610*/  ISETP.LT.OR P1, PT, R41.reuse, 0x1a, !P3 ;  /* 0x0000001a2900780c */ /* 0x040fe20005f21670 */
[----:B------:R-:W-:Y:S01]  /*c620*/  FMUL R210, R210, UR20 ;  /* 0x00000014d2d27c20 */ /* 0x000fe20008400000 */
[----:B------:R-:W-:Y:S01]  /*c630*/  F2FP.SATFINITE.E5M2.F32.PACK_AB_MERGE_C R213, RZ, R213, RZ ;  /* 0x000000d5ffd5723e */ /* 0x000fe200048060ff */
[----:B------:R-:W-:Y:S01]  /*c640*/  @!P6 STG.E.U8 desc[UR14][R26.64+0x11], R215 ;  /* 0x000011d71a00e986 */ /* 0x000fe2000c10110e */
[----:B------:R-:W-:Y:S01]  /*c650*/  ISETP.LT.OR P6, PT, R41, 0x1a, !P2 ;  /* 0x0000001a2900780c */ /* 0x000fe200057c1670 */
[----:B------:R-:W-:Y:S01]  /*c660*/  FMUL R209, R209, UR20 ;  /* 0x00000014d1d17c20 */ /* 0x000fe20008400000 */
[----:B------:R-:W-:Y:S01]  /*c670*/  F2FP.SATFINITE.E5M2.F32.PACK_AB_MERGE_C R211, RZ, R211, RZ ;  /* 0x000000d3ffd3723e */ /* 0x000fe200048060ff */
[----:B------:R1:W-:Y:S01]  /*c680*/  @!P5 STG.E.U8 desc[UR14][R26.64+0x10], R35 ;  /* 0x000010231a00d986 */ /* 0x0003e2000c10110e */
[----:B0-----:R-:W-:Y:S01]  /*c690*/  F2FP.SATFINITE.E5M2.F32.PACK_AB_MERGE_C R33, RZ, R214, RZ ;  /* 0x000000d6ff21723e */ /* 0x001fe200048060ff */
[----:B------:R-:W-:Y:S01]  /*c6a0*/  FMUL R207, R207, UR20 ;  /* 0x00000014cfcf7c20 */ /* 0x000fe20008400000 */
[C---:B------:R-:W-:Y:S01]  /*c6b0*/  ISETP.LT.OR P5, PT, R41.reuse, 0x19, !P2 ;  /* 0x000000192900780c */ /* 0x040fe200057a1670 */
[----:B------:R-:W-:Y:S01]  /*c6c0*/  FMUL R208, R208, UR20 ;  /* 0x00000014d0d07c20 */ /* 0x000fe20008400000 */
[----:B------:R-:W-:Y:S01]  /*c6d0*/  F2FP.SATFINITE.E5M2.F32.PACK_AB_MERGE_C R209, RZ, R209, RZ ;  /* 0x000000d1ffd1723e */ /* 0x000fe200048060ff */
[----:B------:R0:W-:Y:S01]  /*c6e0*/  @!P0 STG.E.U8 desc[UR14][R24.64+0x18], R33 ;  /* 0x0000182118008986 */ /* 0x0001e2000c10110e */
[C---:B------:R-:W-:Y:S01]  /*c6f0*/  ISETP.LT.OR P0, PT, R41.reuse, 0x21, !P3 ;  /* 0x000000212900780c */ /* 0x040fe20005f01670 */
[----:B------:R-:W-:Y:S01]  /*c700*/  FMUL R206, R206, UR20 ;  /* 0x00000014cece7c20 */ /* 0x000fe20008400000 */
[----:B------:R-:W-:Y:S01]  /*c710*/  F2FP.SATFINITE.E5M2.F32.PACK_AB_MERGE_C R207, RZ, R207, RZ ;  /* 0x000000cfffcf723e */ /* 0x000fe200048060ff */
[----:B------:R-:W-:Y:S01]  /*c720*/  @!P1 STG.E.U8 desc[UR14][R24.64+0x19], R213 ;  /* 0x000019d518009986 */ /* 0x000fe2000c10110e */
[----:B------:R-:W-:Y:S01]  /*c730*/  ISETP.LT.OR P1, PT, R41, 0x22, !P3 ;  /* 0x000000222900780c */ /* 0x000fe20005f21670 */
[----:B------:R-:W-:Y:S01]  /*c740*/  FMUL R205, R205, UR20 ;  /* 0x00000014cdcd7c20 */ /* 0x000fe20008400000 */
[----:B-1----:R-:W-:Y:S01]  /*c750*/  F2FP.SATFINITE.E5M2.F32.PACK_AB_MERGE_C R35, RZ, R212, RZ ;  /* 0x000000d4ff23723e */ /* 0x002fe200048060ff */
        /* <DEDUP_REMOVED lines=11> */
[----:B------:R-:W-:Y:S01]  /*c810*/  ISETP.LT.OR P0, PT, R41, 0x29, !P3 ;  /* 0x000000292900780c */ /* 0x000fe20005f01670 */
[----:B------:R-:W-:Y:S01]  /*c820*/  FMUL R201, R201, UR20 ;  /* 0x00000014c9c97c20 */ /* 0x000fe20008400000 */
[----:B------:R-:W-:Y:S01]  /*c830*/  FMUL R199, R199, UR20 ;  /* 0x00000014c7c77c20 */ /* 0x000fe20008400000 */
[----:B------:R-:W-:Y:S01]  /*c840*/  @!P1 STG.E.U8 desc[UR14][R24.64+0x21], R209 ;  /* 0x000021d118009986 */ /* 0x000fe2000c10110e */
[C---:B------:R-:W-:Y:S01]  /*c850*/  ISETP.LT.OR P1, PT, R41.reuse, 0x2a, !P3 ;  /* 0x0000002a2900780c */ /* 0x040fe20005f21670 */
        /* <DEDUP_REMOVED lines=9> */
[----:B------:R-:W-:Y:S01]  /*c8f0*/  ISETP.LT.OR P5, PT, R41, 0x29, !P2 ;  /* 0x000000292900780c */ /* 0x000fe200057a1670 */
[----:B------:R-:W-:Y:S01]  /*c900*/  FMUL R195, R195, UR20 ;  /* 0x00000014c3c37c20 */ /* 0x000fe20008400000 */
[----:B------:R-:W-:Y:S01]  /*c910*/  F2FP.SATFINITE.E5M2.F32.PACK_AB_MERGE_C R199, RZ, R199, RZ ;  /* 0x000000c7ffc7723e */ /* 0x000fe200048060ff */
[----:B------:R0:W-:Y:S01]  /*c920*/  @!P0 STG.E.U8 desc[UR14][R24.64+0x28], R33 ;  /* 0x0000282118008986 */ /* 0x0001e2000c10110e */
[C---:B------:R-:W-:Y:S01]  /*c930*/  ISETP.LT.OR P0, PT, R41.reuse, 0x31, !P3 ;  /* 0x000000312900780c */ /* 0x040fe20005f01670 */
[----:B------:R-:W-:Y:S01]  /*c940*/  FMUL R196, R196, UR20 ;  /* 0x00000014c4c47c20 */ /* 0x000fe20008400000 */
[----:B------:R-:W-:Y:S01]  /*c950*/  F2FP.SATFINITE.E5M2.F32.PACK_AB_MERGE_C R197, RZ, R197, RZ ;  /* 0x000000c5ffc5723e */ /* 0x000fe200048060ff */
        /* <DEDUP_REMOVED lines=59> */
[C---:B------:R-:W-:Y:S01]  /*cd10*/  ISETP.LT.OR P6, PT, R41.reuse, 0x4a, !P2 ;  /* 0x0000004a2900780c */ /* 0x040fe200057c1670 */
        /* <DEDUP_REMOVED lines=57> */
[----:B------:R-:W-:Y:S01]  /*d0b0*/  ISETP.LT.OR P5, PT, R41, 0x61, !P3 ;  /* 0x000000612900780c */ /* 0x000fe20005fa1670 */
[----:B------:R-:W-:Y:S01]  /*d0c0*/  FMUL R161, R161, UR20 ;  /* 0x00000014a1a17c20 */ /* 0x000fe20008400000 */
[----:B0-----:R-:W-:Y:S01]  /*d0d0*/  F2FP.SATFINITE.E5M2.F32.PACK_AB_MERGE_C R33, RZ, R178, RZ ;  /* 0x000000b2ff21723e */ /* 0x001fe200048060ff */
[----:B------:R-:W-:Y:S01]  /*d0e0*/  FMUL R160, R160, UR20 ;  /* 0x00000014a0a07c20 */ /* 0x000fe20008400000 */
[----:B------:R-:W-:Y:S01]  /*d0f0*/  FMUL R159, R159, UR20 ;  /* 0x000000149f9f7c20 */ /* 0x000fe20008400000 */
[----:B------:R-:W-:Y:S01]  /*d100*/  FMUL R157, R157, UR20 ;  /* 0x000000149d9d7c20 */ /* 0x000fe20008400000 */
[----:B------:R-:W-:Y:S01]  /*d110*/  F2FP.SATFINITE.E5M2.F32.PACK_AB_MERGE_C R161, RZ, R161, RZ ;  /* 0x000000a1ffa1723e */ /* 0x000fe200048060ff */
[----:B------:R-:W-:Y:S01]  /*d120*/  FMUL R158, R158, UR20 ;  /* 0x000000149e9e7c20 */ /* 0x000fe20008400000 */
[----:B------:R-:W-:Y:S01]  /*d130*/  FMUL R156, R156, UR20 ;  /* 0x000000149c9c7c20 */ /* 0x000fe20008400000 */
[----:B------:R-:W-:Y:S01]  /*d140*/  @!P6 STG.E.U8 desc[UR14][R24.64+0x61], R177 ;  /* 0x000061b11800e986 */ /* 0x000fe2000c10110e */
[----:B------:R-:W-:Y:S01]  /*d150*/  ISETP.LT.OR P6, PT, R41, 0x69, !P3 ;  /* 0x000000692900780c */ /* 0x000fe20005fc1670 */
[----:B------:R-:W-:Y:S01]  /*d160*/  FMUL R155, R155, UR20 ;  /* 0x000000149b9b7c20 */ /* 0x000fe20008400000 */
[----:B-1----:R-:W-:Y:S01]  /*d170*/  F2FP.SATFINITE.E5M2.F32.PACK_AB_MERGE_C R35, RZ, R176, RZ ;  /* 0x000000b0ff23723e */ /* 0x002fe200048060ff */
[----:B------:R0:W-:Y:S01]  /*d180*/  @!P5 STG.E.U8 desc[UR14][R24.64+0x60], R33 ;  /* 0x000060211800d986 */ /* 0x0001e2000c10110e */
        /* <DEDUP_REMOVED lines=16> */
[----:B-1----:R-:W-:Y:S01]  /*d290*/  F2FP.SATFINITE.E5M2.F32.PACK_AB_MERGE_C R35, RZ, R170, RZ ;  /* 0x000000aaff23723e */ /* 0x002fe200048060ff */
[----:B------:R-:W-:Y:S01]  /*d2a0*/  @!P0 STG.E.U8 desc[UR14][R24.64+0x69], R173 ;  /* 0x000069ad18008986 */ /* 0x000fe2000c10110e */
        /* <DEDUP_REMOVED lines=12> */
[----:B------:R-:W-:Y:S01]  /*d370*/  ISETP.LT.OR P6, PT, R41, 0x79, !P3 ;  /* 0x000000792900780c */ /* 0x000fe20005fc1670 */
[----:B------:R-:W-:Y:S01]  /*d380*/  FMUL R17, R17, UR20 ;  /* 0x0000001411117c20 */ /* 0x000fe20008400000 */
[----:B------:R-:W-:Y:S01]  /*d390*/  ISETP.LT.OR P3, PT, R41, 0x7a, !P3 ;  /* 0x0000007a2900780c */ /* 0x000fe20005f61670 */
[----:B------:R-:W-:Y:S01]  /*d3a0*/  @!P0 STG.E.U8 desc[UR14][R24.64+0x71], R169 ;  /* 0x000071a918008986 */ /* 0x000fe2000c10110e */
[----:B0-----:R-:W-:Y:S01]  /*d3b0*/  F2FP.SATFINITE.E5M2.F32.PACK_AB_MERGE_C R33, RZ, R168, RZ ;  /* 0x000000a8ff21723e */ /* 0x001fe200048060ff */
[----:B------:R-:W-:Y:S01]  /*d3c0*/  FMUL R18, R18, UR20 ;  /* 0x0000001412127c20 */ /* 0x000fe20008400000 */
[----:B------:R-:W-:Y:S01]  /*d3d0*/  ISETP.GE.AND P0, PT, R42, 0x89, PT ;  /* 0x000000892a00780c */ /* 0x000fe20003f06270 */
[----:B------:R-:W-:Y:S01]  /*d3e0*/  FMUL R16, R16, UR20 ;  /* 0x0000001410107c20 */ /* 0x000fe20008400000 */
[----:B------:R-:W-:Y:S01]  /*d3f0*/  F2FP.SATFINITE.E5M2.F32.PACK_AB_MERGE_C R21, RZ, R21, RZ ;  /* 0x00000015ff15723e */ /* 0x000fe200048060ff */
[----:B------:R0:W-:Y:S01]  /*d400*/  @!P1 STG.E.U8 desc[UR14][R26.64+0x70], R33 ;  /* 0x000070211a009986 */ /* 0x0001e2000c10110e */
[----:B------:R-:W-:Y:S01]  /*d410*/  ISETP.GE.AND P1, PT, R42, 0x81, PT ;  /* 0x000000812a00780c */ /* 0x000fe20003f26270 */
[----:B------:R-:W-:Y:S01]  /*d420*/  FMUL R15, R15, UR20 ;  /* 0x000000140f0f7c20 */ /* 0x000fe20008400000 */
[----:B-1----:R-:W-:Y:S01]  /*d430*/  F2FP.SATFINITE.E5M2.F32.PACK_AB_MERGE_C R35, RZ, R166, RZ ;  /* 0x000000a6ff23723e */ /* 0x002fe200048060ff */
[----:B------:R-:W-:Y:S01]  /*d440*/  @!P5 STG.E.U8 desc[UR14][R26.64+0x71], R167 ;  /* 0x000071a71a00d986 */ /* 0x000fe2000c10110e */
[----:B------:R-:W-:Y:S01]  /*d450*/  ISETP.LT.OR P5, PT, R41, 0x79, !P2 ;  /* 0x000000792900780c */ /* 0x000fe200057a1670 */
[----:B------:R-:W-:Y:S01]  /*d460*/  FMUL R13, R13, UR20 ;  /* 0x000000140d0d7c20 */ /* 0x000fe20008400000 */
[C---:B------:R-:W-:Y:S01]  /*d470*/  ISETP.LT.OR P2, PT, R41.reuse, 0x7a, !P2 ;  /* 0x0000007a2900780c */ /* 0x040fe20005741670 */
        /* <DEDUP_REMOVED lines=9> */
[----:B------:R-:W-:Y:S01]  /*d510*/  F2FP.SATFINITE.E5M2.F32.PACK_AB_MERGE_C R17, RZ, R17, RZ ;  /* 0x00000011ff11723e */ /* 0x000fe200048060ff */
[----:B------:R-:W-:Y:S01]  /*d520*/  @!P5 STG.E.U8 desc[UR14][R26.64+0x78], R37 ;  /* 0x000078251a00d986 */ /* 0x000fe2000c10110e */
[----:B------:R-:W-:Y:S01]  /*d530*/  ISETP.LT.OR P5, PT, R41, 0x1, !P0 ;  /* 0x000000012900780c */ /* 0x000fe200047a1670 */
[----:B------:R-:W-:Y:S01]  /*d540*/  FMUL R9, R9, UR20 ;  /* 0x0000001409097c20 */ /* 0x000fe20008400000 */
[----:B------:R-:W-:Y:S01]  /*d550*/  F2FP.SATFINITE.E5M2.F32.PACK_AB_MERGE_C R15, RZ, R15, RZ ;  /* 0x0000000fff0f723e */ /* 0x000fe200048060ff */
[----:B------:R0:W-:Y:S01]  /*d560*/  @!P2 STG.E.U8 desc[UR14][R26.64+0x79], R163 ;  /* 0x000079a31a00a986 */ /* 0x0001e2000c10110e */
[C---:B------:R-:W-:Y:S01]  /*d570*/  ISETP.LT.OR P2, PT, R41.reuse, 0xa, !P1 ;  /* 0x0000000a2900780c */ /* 0x040fe20004f41670 */
        /* <DEDUP_REMOVED lines=9> */
[----:B------:R-:W-:Y:S01]  /*d610*/  F2FP.SATFINITE.E5M2.F32.PACK_AB_MERGE_C R11, RZ, R11, RZ ;  /* 0x0000000bff0b723e */ /* 0x000fe200048060ff */
[----:B------:R2:W-:Y:S01]  /*d620*/  @!P5 STG.E.U8 desc[UR14][R30.64], R33 ;  /* 0x000000211e00d986 */ /* 0x0005e2000c10110e */
[----:B------:R-:W-:Y:S01]  /*d630*/  ISETP.LT.OR P5, PT, R41, 0x9, !P0 ;  /* 0x000000092900780c */ /* 0x000fe200047a1670 */
[----:B------:R-:W-:Y:S01]  /*d640*/  FMUL R5, R5, UR20 ;  /* 0x0000001405057c20 */ /* 0x000fe20008400000 */
[----:B0-----:R-:W-:Y:S01]  /*d650*/  F2FP.SATFINITE.E5M2.F32.PACK_AB_MERGE_C R27, RZ, R156, RZ ;  /* 0x0000009cff1b723e */ /* 0x001fe200048060ff */
[----:B-----5:R-:W-:Y:S01]  /*d660*/  FMUL R0, R0, UR20 ;  /* 0x0000001400007c20 */ /* 0x020fe20008400000 */
[----:B------:R-:W-:Y:S01]  /*d670*/  F2FP.SATFINITE.E5M2.F32.PACK_AB_MERGE_C R9, RZ, R9, RZ ;  /* 0x00000009ff09723e */ /* 0x000fe200048060ff */
[----:B------:R-:W-:Y:S01]  /*d680*/  FMUL R6, R6, UR20 ;  /* 0x0000001406067c20 */ /* 0x000fe20008400000 */
[----:B------:R-:W-:Y:S01]  /*d690*/  F2FP.SATFINITE.E5M2.F32.PACK_AB_MERGE_C R7, RZ, R7, RZ ;  /* 0x00000007ff07723e */ /* 0x000fe200048060ff */
[----:B------:R-:W4:Y:S01]  /*d6a0*/  LDL.LU R221, [R1+0x14] ;  /* 0x0000140001dd7983 */ /* 0x000f220000300800 */
[----:B-1----:R-:W-:Y:S01]  /*d6b0*/  F2FP.SATFINITE.E5M2.F32.PACK_AB_MERGE_C R25, RZ, R158, RZ ;  /* 0x0000009eff19723e */ /* 0x002fe200048060ff */
[----:B------:R-:W-:Y:S01]  /*d6c0*/  FMUL R2, R2, UR20 ;  /* 0x0000001402027c20 */ /* 0x000fe20008400000 */
[----:B------:R-:W-:Y:S01]  /*d6d0*/  F2FP.SATFINITE.E5M2.F32.PACK_AB_MERGE_C R5, RZ, R5, RZ ;  /* 0x00000005ff05723e */ /* 0x000fe200048060ff */
[----:B------:R-:W-:Y:S01]  /*d6e0*/  @!P6 STG.E.U8 desc[UR14][R30.64+0x1], R159 ;  /* 0x0000019f1e00e986 */ /* 0x000fe2000c10110e */
[----:B------:R-:W-:Y:S01]  /*d6f0*/  ISETP.LT.OR P6, PT, R41, 0xa, !P0 ;  /* 0x0000000a2900780c */ /* 0x000fe200047c1670 */
[----:B------:R-:W-:Y:S01]  /*d700*/  FMUL R3, R3, UR20 ;  /* 0x0000001403037c20 */ /* 0x000fe20008400000 */
[----:B--2---:R-:W-:Y:S01]  /*d710*/  F2FP.SATFINITE.E5M2.F32.PACK_AB_MERGE_C R33, RZ, R152, RZ ;  /* 0x00000098ff21723e */ /* 0x004fe200048060ff */
[----:B------:R-:W-:Y:S01]  /*d720*/  @!P2 STG.E.U8 desc[UR14][R28.64+0x9], R157 ;  /* 0x0000099d1c00a986 */ /* 0x000fe2000c10110e */
[----:B------:R-:W-:Y:S01]  /*d730*/  ISETP.LT.OR P2, PT, R41, 0x12, !P1 ;  /* 0x000000122900780c */ /* 0x000fe20004f41670 */
[----:B------:R-:W-:-:S02]  /*d740*/  FMUL R4, R4, UR20 ;  /* 0x0000001404047c20 */ /* 0x000fc40008400000 */
[----:B------:R0:W-:Y:S01]  /*d750*/  @!P3 STG.E.U8 desc[UR14][R28.64+0x8], R25 ;  /* 0x000008191c00b986 */ /* 0x0001e2000c10110e */
[----:B------:R-:W-:-:S03]  /*d760*/  ISETP.LT.OR P3, PT, R41, 0x11, !P1 ;  /* 0x000000112900780c */ /* 0x000fc60004f61670 */
[----:B------:R1:W-:Y:S01]  /*d770*/  @!P5 STG.E.U8 desc[UR14][R30.64+0x8], R27 ;  /* 0x0000081b1e00d986 */ /* 0x0003e2000c10110e */
[----:B------:R-:W-:-:S03]  /*d780*/  ISETP.LT.OR P5, PT, R41, 0x11, !P0 ;  /* 0x000000112900780c */ /* 0x000fc600047a1670 */
[----:B------:R-:W-:Y:S01]  /*d790*/  @!P6 STG.E.U8 desc[UR14][R30.64+0x9], R155 ;  /* 0x0000099b1e00e986 */ /* 0x000fe2000c10110e */
[----:B------:R-:W-:-:S03]  /*d7a0*/  ISETP.LT.OR P6, PT, R41, 0x12, !P0 ;  /* 0x000000122900780c */ /* 0x000fc600047c1670 */
[----:B------:R-:W-:Y:S01]  /*d7b0*/  @!P2 STG.E.U8 desc[UR14][R28.64+0x11], R153 ;  /* 0x000011991c00a986 */ /* 0x000fe2000c10110e */
[----:B------:R-:W-:Y:S02]  /*d7c0*/  ISETP.LT.OR P2, PT, R41, 0x1a, !P1 ;  /* 0x0000001a2900780c */ /* 0x000fe40004f41670 */
[----:B0-----:R-:W-:Y:S01]  /*d7d0*/  F2FP.SATFINITE.E5M2.F32.PACK_AB_MERGE_C R25, RZ, R154, RZ ;  /* 0x0000009aff19723e */ /* 0x001fe200048060ff */
[----:B------:R-:W2:Y:S01]  /*d7e0*/  LDL.LU R220, [R1+0x18] ;  /* 0x0000180001dc7983 */ /* 0x000ea20000300800 */
[----:B-1----:R-:W-:-:S03]  /*d7f0*/  F2FP.SATFINITE.E5M2.F32.PACK_AB_MERGE_C R27, RZ, R20, RZ ;  /* 0x00000014ff1b723e */ /* 0x002fc600048060ff */
[----:B------:R0:W-:Y:S01]  /*d800*/  @!P3 STG.E.U8 desc[UR14][R28.64+0x10], R25 ;  /* 0x000010191c00b986 */ /* 0x0001e2000c10110e */
[----:B------:R-:W-:-:S03]  /*d810*/  ISETP.LT.OR P3, PT, R41, 0x19, !P1 ;  /* 0x000000192900780c */ /* 0x000fc60004f61670 */
[----:B------:R-:W-:Y:S01]  /*d820*/  @!P5 STG.E.U8 desc[UR14][R30.64+0x10], R33 ;  /* 0x000010211e00d986 */ /* 0x000fe2000c10110e */
[----:B------:R-:W-:-:S03]  /*d830*/  ISETP.LT.OR P5, PT, R41, 0x19, !P0 ;  /* 0x000000192900780c */ /* 0x000fc600047a1670 */
[----:B------:R1:W-:Y:S01]  /*d840*/  @!P6 STG.E.U8 desc[UR14][R30.64+0x11], R23 ;  /* 0x000011171e00e986 */ /* 0x0003e2000c10110e */
[----:B------:R-:W-:-:S03]  /*d850*/  ISETP.LT.OR P6, PT, R41, 0x1a, !P0 ;  /* 0x0000001a2900780c */ /* 0x000fc600047c1670 */
[----:B------:R3:W-:Y:S01]  /*d860*/  @!P2 STG.E.U8 desc[UR14][R28.64+0x19], R21 ;  /* 0x000019151c00a986 */ /* 0x0007e2000c10110e */
[C---:B------:R-:W-:Y:S02]  /*d870*/  ISETP.LT.OR P2, PT, R41.reuse, 0x22, !P1 ;  /* 0x000000222900780c */ /* 0x040fe40004f41670 */
[----:B0-----:R-:W-:Y:S01]  /*d880*/  F2FP.SATFINITE.E5M2.F32.PACK_AB_MERGE_C R25, RZ, R22, RZ ;  /* 0x00000016ff19723e */ /* 0x001fe200048060ff */
[----:B------:R-:W2:Y:S04]  /*d890*/  LDL.LU R222, [R1+0x1c] ;  /* 0x00001c0001de7983 */ /* 0x000ea80000300800 */
[----:B------:R-:W-:Y:S01]  /*d8a0*/  @!P3 STG.E.U8 desc[UR14][R28.64+0x18], R25 ;  /* 0x000018191c00b986 */ /* 0x000fe2000c10110e */
[C---:B------:R-:W-:Y:S02]  /*d8b0*/  ISETP.LT.OR P3, PT, R41.reuse, 0x21, !P1 ;  /* 0x000000212900780c */ /* 0x040fe40004f61670 */
[----:B-1----:R-:W-:Y:S01]  /*d8c0*/  F2FP.SATFINITE.E5M2.F32.PACK_AB_MERGE_C R23, RZ, R18, RZ ;  /* 0x00000012ff17723e */ /* 0x002fe200048060ff */
[----:B------:R-:W-:Y:S01]  /*d8d0*/  @!P5 STG.E.U8 desc[UR14][R30.64+0x18], R27 ;  /* 0x0000181b1e00d986 */ /* 0x000fe2000c10110e */
[----:B------:R-:W-:-:S02]  /*d8e0*/  ISETP.LT.OR P5, PT, R41, 0x21, !P0 ;  /* 0x000000212900780c */ /* 0x000fc400047a1670 */
[----:B---3--:R-:W-:Y:S01]  /*d8f0*/  F2FP.SATFINITE.E5M2.F32.PACK_AB_MERGE_C R21, RZ, R16, RZ ;  /* 0x00000010ff15723e */ /* 0x008fe200048060ff */
[----:B------:R0:W-:Y:S01]  /*d900*/  @!P6 STG.E.U8 desc[UR14][R30.64+0x19], R19 ;  /* 0x000019131e00e986 */ /* 0x0001e2000c10110e */
[----:B------:R-:W-:-:S03]  /*d910*/  ISETP.LT.OR P6, PT, R41, 0x22, !P0 ;  /* 0x000000222900780c */ /* 0x000fc600047c1670 */
[----:B------:R1:W-:Y:S01]  /*d920*/  @!P2 STG.E.U8 desc[UR14][R28.64+0x21], R17 ;  /* 0x000021111c00a986 */ /* 0x0003e2000c10110e */
[----:B------:R-:W-:-:S03]  /*d930*/  ISETP.LT.OR P2, PT, R41, 0x2a, !P1 ;  /* 0x0000002a2900780c */ /* 0x000fc60004f41670 */
[----:B------:R-:W-:Y:S01]  /*d940*/  @!P3 STG.E.U8 desc[UR14][R28.64+0x20], R23 ;  /* 0x000020171c00b986 */ /* 0x000fe2000c10110e */
[----:B------:R-:W-:-:S03]  /*d950*/  ISETP.LT.OR P3, PT, R41, 0x29, !P1 ;  /* 0x000000292900780c */ /* 0x000fc60004f61670 */
[----:B------:R-:W-:Y:S01]  /*d960*/  @!P5 STG.E.U8 desc[UR14][R30.64+0x20], R21 ;  /* 0x000020151e00d986 */ /* 0x000fe2000c10110e */
[C---:B------:R-:W-:Y:S02]  /*d970*/  ISETP.LT.OR P5, PT, R41.reuse, 0x29, !P0 ;  /* 0x000000292900780c */ /* 0x040fe400047a1670 */
[----:B0-----:R-:W-:Y:S01]  /*d980*/  F2FP.SATFINITE.E5M2.F32.PACK_AB_MERGE_C R19, RZ, R14, RZ ;  /* 0x0000000eff13723e */ /* 0x001fe200048060ff */
[----:B------:R0:W-:Y:S01]  /*d990*/  @!P6 STG.E.U8 desc[UR14][R30.64+0x21], R15 ;  /* 0x0000210f1e00e986 */ /* 0x0001e2000c10110e */
[C---:B------:R-:W-:Y:S02]  /*d9a0*/  ISETP.LT.OR P6, PT, R41.reuse, 0x2a, !P0 ;  /* 0x0000002a2900780c */ /* 0x040fe400047c1670 */
[----:B-1----:R-:W-:Y:S01]  /*d9b0*/  F2FP.SATFINITE.E5M2.F32.PACK_AB_MERGE_C R17, RZ, R12, RZ ;  /* 0x0000000cff11723e */ /* 0x002fe200048060ff */
        /* <DEDUP_REMOVED lines=15> */
[----:B0-----:R-:W-:Y:S02]  /*dab0*/  F2FP.SATFINITE.E5M2.F32.PACK_AB_MERGE_C R11, RZ, R6, RZ ;  /* 0x00000006ff0b723e */ /* 0x001fe400048060ff */
[C---:B------:R-:W-:Y:S01]  /*dac0*/  ISETP.LT.OR P5, PT, R41.reuse, 0x39, !P0 ;  /* 0x000000392900780c */ /* 0x040fe200047a1670 */
[----:B------:R0:W-:Y:S01]  /*dad0*/  @!P6 STG.E.U8 desc[UR14][R30.64+0x31], R7 ;  /* 0x000031071e00e986 */ /* 0x0001e2000c10110e */
[----:B-1----:R-:W-:Y:S02]  /*dae0*/  F2FP.SATFINITE.E5M2.F32.PACK_AB_MERGE_C R9, RZ, R4, RZ ;  /* 0x00000004ff09723e */ /* 0x002fe400048060ff */
[----:B------:R-:W-:Y:S01]  /*daf0*/  ISETP.LT.OR P6, PT, R41, 0x3a, !P0 ;  /* 0x0000003a2900780c */ /* 0x000fe200047c1670 */
[----:B------:R1:W-:Y:S04]  /*db00*/  @!P2 STG.E.U8 desc[UR14][R28.64+0x39], R5 ;  /* 0x000039051c00a986 */ /* 0x0003e8000c10110e */
[----:B------:R3:W-:Y:S01]  /*db10*/  @!P3 STG.E.U8 desc[UR14][R28.64+0x38], R11 ;  /* 0x0000380b1c00b986 */ /* 0x0007e2000c10110e */
[----:B------:R-:W-:Y:S01]  /*db20*/  FMUL R4, R227, UR20 ;  /* 0x00000014e3047c20 */ /* 0x000fe20008400000 */
[----:B------:R-:W-:-:S02]  /*db30*/  ISETP.LT.OR P3, PT, R41, 0x41, !P1 ;  /* 0x000000412900780c */ /* 0x000fc40004f61670 */
[----:B0-----:R-:W-:Y:S02]  /*db40*/  F2FP.SATFINITE.E5M2.F32.PACK_AB_MERGE_C R7, RZ, R3, RZ ;  /* 0x00000003ff07723e */ /* 0x001fe400048060ff */
[----:B-1----:R-:W-:Y:S01]  /*db50*/  F2FP.SATFINITE.E5M2.F32.PACK_AB_MERGE_C R5, RZ, R0, RZ ;  /* 0x00000000ff05723e */ /* 0x002fe200048060ff */
[----:B------:R-:W-:Y:S01]  /*db60*/  FMUL R0, R223, UR20 ;  /* 0x00000014df007c20 */ /* 0x000fe20008400000 */
[----:B------:R-:W-:Y:S01]  /*db70*/  ISETP.LT.OR P2, PT, R41, 0x42, !P1 ;  /* 0x000000422900780c */ /* 0x000fe20004f41670 */
[----:B------:R-:W2:Y:S01]  /*db80*/  LDL.LU R223, [R1+0x20] ;  /* 0x0000200001df7983 */ /* 0x000ea20000300800 */
[----:B---3--:R-:W-:Y:S02]  /*db90*/  F2FP.SATFINITE.E5M2.F32.PACK_AB_MERGE_C R11, RZ, R2, RZ ;  /* 0x00000002ff0b723e */ /* 0x008fe400048060ff */
[----:B------:R-:W-:Y:S01]  /*dba0*/  F2FP.SATFINITE.E5M2.F32.PACK_AB_MERGE_C R13, RZ, R0, RZ ;  /* 0x00000000ff0d723e */ /* 0x000fe200048060ff */
[----:B----4-:R-:W-:Y:S01]  /*dbb0*/  FMUL R0, R225, UR20 ;  /* 0x00000014e1007c20 */ /* 0x010fe20008400000 */
[----:B------:R-:W-:Y:S01]  /*dbc0*/  FMUL R2, R224, UR20 ;  /* 0x00000014e0027c20 */ /* 0x000fe20008400000 */
[----:B------:R-:W3:Y:S04]  /*dbd0*/  LDL.LU R225, [R1+0x24] ;  /* 0x0000240001e17983 */ /* 0x000ee80000300800 */
[----:B------:R-:W4:Y:S01]  /*dbe0*/  LDL.LU R224, [R1+0x28] ;  /* 0x0000280001e07983 */ /* 0x000f220000300800 */
[----:B------:R-:W-:-:S03]  /*dbf0*/  FMUL R3, R226, UR20 ;  /* 0x00000014e2037c20 */ /* 0x000fc60008400000 */
[----:B------:R-:W4:Y:S04]  /*dc00*/  LDL.LU R226, [R1+0x2c] ;  /* 0x00002c0001e27983 */ /* 0x000f280000300800 */
[----:B------:R-:W4:Y:S04]  /*dc10*/  LDL.LU R227, [R1+0x30] ;  /* 0x0000300001e37983 */ /* 0x000f280000300800 */
[----:B------:R-:W-:Y:S01]  /*dc20*/  @!P5 STG.E.U8 desc[UR14][R30.64+0x38], R9 ;  /* 0x000038091e00d986 */ /* 0x000fe2000c10110e */
[----:B------:R-:W-:-:S03]  /*dc30*/  ISETP.LT.OR P5, PT, R41, 0x41, !P0 ;  /* 0x000000412900780c */ /* 0x000fc600047a1670 */
[----:B------:R0:W-:Y:S01]  /*dc40*/  @!P6 STG.E.U8 desc[UR14][R30.64+0x39], R7 ;  /* 0x000039071e00e986 */ /* 0x0001e2000c10110e */
[----:B------:R-:W-:-:S03]  /*dc50*/  ISETP.LT.OR P6, PT, R41, 0x42, !P0 ;  /* 0x000000422900780c */ /* 0x000fc600047c1670 */
[----:B------:R-:W-:Y:S01]  /*dc60*/  @!P3 STG.E.U8 desc[UR14][R28.64+0x40], R11 ;  /* 0x0000400b1c00b986 */ /* 0x000fe2000c10110e */
[----:B------:R-:W-:-:S03]  /*dc70*/  ISETP.LT.OR P3, PT, R41, 0x49, !P1 ;  /* 0x000000492900780c */ /* 0x000fc60004f61670 */
[----:B------:R1:W-:Y:S01]  /*dc80*/  @!P2 STG.E.U8 desc[UR14][R28.64+0x41], R5 ;  /* 0x000041051c00a986 */ /* 0x0003e2000c10110e */
[----:B0-----:R-:W-:-:S03]  /*dc90*/  F2FP.SATFINITE.E5M2.F32.PACK_AB_MERGE_C R7, RZ, R0, RZ ;  /* 0x00000000ff07723e */ /* 0x001fc600048060ff */
[----:B------:R-:W-:Y:S01]  /*dca0*/  @!P5 STG.E.U8 desc[UR14][R30.64+0x40], R13 ;  /* 0x0000400d1e00d986 */ /* 0x000fe2000c10110e */
[C---:B------:R-:W-:Y:S02]  /*dcb0*/  ISETP.LT.OR P2, PT, R41.reuse, 0x4a, !P1 ;  /* 0x0000004a2900780c */ /* 0x040fe40004f41670 */
[----:B-1----:R-:W-:Y:S01]  /*dcc0*/  F2FP.SATFINITE.E5M2.F32.PACK_AB_MERGE_C R5, RZ, R2, RZ ;  /* 0x00000002ff05723e */ /* 0x002fe200048060ff */
[----:B------:R0:W-:Y:S01]  /*dcd0*/  @!P6 STG.E.U8 desc[UR14][R30.64+0x41], R7 ;  /* 0x000041071e00e986 */ /* 0x0001e2000c10110e */
[C---:B------:R-:W-:Y:S02]  /*dce0*/  ISETP.LT.OR P5, PT, R41.reuse, 0x49, !P0 ;  /* 0x000000492900780c */ /* 0x040fe400047a1670 */
[C---:B------:R-:W-:Y:S01]  /*dcf0*/  ISETP.LT.OR P6, PT, R41.reuse, 0x4a, !P0 ;  /* 0x0000004a2900780c */ /* 0x040fe200047c1670 */
[----:B------:R1:W-:Y:S01]  /*dd00*/  @!P3 STG.E.U8 desc[UR14][R28.64+0x48], R5 ;  /* 0x000048051c00b986 */ /* 0x0003e2000c10110e */
[----:B------:R-:W-:Y:S02]  /*dd10*/  ISETP.LT.OR P3, PT, R41, 0x51, !P1 ;  /* 0x000000512900780c */ /* 0x000fe40004f61670 */
[----:B------:R-:W-:-:S02]  /*dd20*/  F2FP.SATFINITE.E5M2.F32.PACK_AB_MERGE_C R9, RZ, R3, RZ ;  /* 0x00000003ff09723e */ /* 0x000fc400048060ff */
[----:B------:R-:W-:-:S03]  /*dd30*/  F2FP.SATFINITE.E5M2.F32.PACK_AB_MERGE_C R11, RZ, R4, RZ ;  /* 0x00000004ff0b723e */ /* 0x000fc600048060ff */
[----:B------:R1:W-:Y:S04]  /*dd40*/  @!P2 STG.E.U8 desc[UR14][R28.64+0x49], R9 ;  /* 0x000049091c00a986 */ /* 0x0003e8000c10110e */
[----:B------:R-:W-:Y:S01]  /*dd50*/  @!P5 STG.E.U8 desc[UR14][R30.64+0x48], R11 ;  /* 0x0000480b1e00d986 */ /* 0x000fe2000c10110e */
[----:B------:R-:W-:-:S03]  /*dd60*/  FMUL R0, R221, UR20 ;  /* 0x00000014dd007c20 */ /* 0x000fc60008400000 */
[----:B------:R-:W4:Y:S02]  /*dd70*/  LDL.LU R221, [R1+0x34] ;  /* 0x0000340001dd7983 */ /* 0x000f240000300800 */
[----:B0-----:R-:W-:-:S05]  /*dd80*/  F2FP.SATFINITE.E5M2.F32.PACK_AB_MERGE_C R7, RZ, R0, RZ ;  /* 0x00000000ff07723e */ /* 0x001fca00048060ff */
[----:B------:R-:W-:Y:S01]  /*dd90*/  @!P6 STG.E.U8 desc[UR14][R30.64+0x49], R7 ;  /* 0x000049071e00e986 */ /* 0x000fe2000c10110e */
[----:B--2---:R-:W-:-:S03]  /*dda0*/  FMUL R2, R220, UR20 ;  /* 0x00000014dc027c20 */ /* 0x004fc60008400000 */
[----:B------:R-:W2:Y:S02]  /*ddb0*/  LDL.LU R220, [R1+0x38] ;  /* 0x0000380001dc7983 */ /* 0x000ea40000300800 */
[----:B-1----:R-:W-:-:S05]  /*ddc0*/  F2FP.SATFINITE.E5M2.F32.PACK_AB_MERGE_C R5, RZ, R2, RZ ;  /* 0x00000002ff05723e */ /* 0x002fca00048060ff */
[----:B------:R0:W-:Y:S01]  /*ddd0*/  @!P3 STG.E.U8 desc[UR14][R28.64+0x50], R5 ;  /* 0x000050051c00b986 */ /* 0x0001e2000c10110e */
[----:B------:R-:W-:-:S03]  /*dde0*/  FMUL R3, R222, UR20 ;  /* 0x00000014de037c20 */ /* 0x000fc60008400000 */
[----:B------:R-:W2:Y:S02]  /*ddf0*/  LDL.LU R222, [R1+0x3c] ;  /* 0x00003c0001de7983 */ /* 0x000ea40000300800 */
[----:B------:R-:W-:Y:S01]  /*de00*/  F2FP.SATFINITE.E5M2.F32.PACK_AB_MERGE_C R9, RZ, R3, RZ ;  /* 0x00000003ff09723e */ /* 0x000fe200048060ff */
[----:B------:R-:W-:Y:S02]  /*de10*/  FMUL R0, R223, UR20 ;  /* 0x00000014df007c20 */ /* 0x000fe40008400000 */
[----:B------:R-:W2:Y:S03]  /*de20*/  LDL.LU R223, [R1+0x40] ;  /* 0x0000400001df7983 */ /* 0x000ea60000300800 */
[----:B------:R-:W-:Y:S01]  /*de30*/  F2FP.SATFINITE.E5M2.F32.PACK_AB_MERGE_C R13, RZ, R0, RZ ;  /* 0x00000000ff0d723e */ /* 0x000fe200048060ff */
[----:B---3--:R-:W-:Y:S02]  /*de40*/  FMUL R2, R225, UR20 ;  /* 0x00000014e1027c20 */ /* 0x008fe40008400000 */
[----:B------:R-:W3:Y:S01]  /*de50*/  LDL.LU R225, [R1+0x44] ;  /* 0x0000440001e17983 */ /* 0x000ee20000300800 */
[----:B----4-:R-:W-:-:S03]  /*de60*/  FMUL R0, R224, UR20 ;  /* 0x00000014e0007c20 */ /* 0x010fc60008400000 */
[----:B------:R-:W4:Y:S01]  /*de70*/  LDL.LU R224, [R1+0x48] ;  /* 0x0000480001e07983 */ /* 0x000f220000300800 */
[----:B------:R-:W-:Y:S01]  /*de80*/  FMUL R3, R226, UR20 ;  /* 0x00000014e2037c20 */ /* 0x000fe20008400000 */
[----:B0-----:R-:W-:Y:S02]  /*de90*/  F2FP.SATFINITE.E5M2.F32.PACK_AB_MERGE_C R5, RZ, R0, RZ ;  /* 0x00000000ff05723e */ /* 0x001fe400048060ff */
[----:B------:R-:W4:Y:S01]  /*dea0*/  LDL.LU R226, [R1+0x4c] ;  /* 0x00004c0001e27983 */ /* 0x000f220000300800 */
[----:B------:R-:W-:-:S03]  /*deb0*/  FMUL R0, R227, UR20 ;  /* 0x00000014e3007c20 */ /* 0x000fc60008400000 */
[----:B------:R-:W4:Y:S01]  /*dec0*/  LDL.LU R227, [R1+0x50] ;  /* 0x0000500001e37983 */ /* 0x000f220000300800 */
[C---:B------:R-:W-:Y:S02]  /*ded0*/  ISETP.LT.OR P2, PT, R41.reuse, 0x52, !P1 ;  /* 0x000000522900780c */ /* 0x040fe40004f41670 */
[C---:B------:R-:W-:Y:S01]  /*dee0*/  ISETP.LT.OR P6, PT, R41.reuse, 0x52, !P0 ;  /* 0x000000522900780c */ /* 0x040fe200047c1670 */
[----:B------:R-:W4:Y:S01]  /*def0*/  LDL.LU R219, [R1+0x54] ;  /* 0x0000540001db7983 */ /* 0x000f220000300800 */
[C---:B------:R-:W-:Y:S02]  /*df00*/  ISETP.LT.OR P5, PT, R41.reuse, 0x51, !P0 ;  /* 0x000000512900780c */ /* 0x040fe400047a1670 */
[----:B------:R-:W-:Y:S02]  /*df10*/  ISETP.LT.OR P3, PT, R41, 0x59, !P1 ;  /* 0x000000592900780c */ /* 0x000fe40004f61670 */
[----:B------:R-:W-:Y:S02]  /*df20*/  F2FP.SATFINITE.E5M2.F32.PACK_AB_MERGE_C R7, RZ, R2, RZ ;  /* 0x00000002ff07723e */ /* 0x000fe400048060ff */
[----:B------:R-:W-:-:S03]  /*df30*/  F2FP.SATFINITE.E5M2.F32.PACK_AB_MERGE_C R11, RZ, R0, RZ ;  /* 0x00000000ff0b723e */ /* 0x000fc600048060ff */
[----:B------:R0:W-:Y:S01]  /*df40*/  @!P2 STG.E.U8 desc[UR14][R28.64+0x51], R9 ;  /* 0x000051091c00a986 */ /* 0x0001e2000c10110e */
[----:B------:R-:W-:-:S03]  /*df50*/  ISETP.LT.OR P2, PT, R41, 0x5a, !P1 ;  /* 0x0000005a2900780c */ /* 0x000fc60004f41670 */
[----:B------:R-:W-:Y:S01]  /*df60*/  @!P6 STG.E.U8 desc[UR14][R30.64+0x51], R7 ;  /* 0x000051071e00e986 */ /* 0x000fe2000c10110e */
[----:B------:R-:W-:-:S03]  /*df70*/  ISETP.LT.OR P6, PT, R41, 0x5a, !P0 ;  /* 0x0000005a2900780c */ /* 0x000fc600047c1670 */
[----:B------:R-:W-:Y:S01]  /*df80*/  @!P5 STG.E.U8 desc[UR14][R30.64+0x50], R13 ;  /* 0x0000500d1e00d986 */ /* 0x000fe2000c10110e */
[----:B0-----:R-:W-:-:S03]  /*df90*/  F2FP.SATFINITE.E5M2.F32.PACK_AB_MERGE_C R9, RZ, R3, RZ ;  /* 0x00000003ff09723e */ /* 0x001fc600048060ff */
[----:B------:R0:W-:Y:S04]  /*dfa0*/  @!P3 STG.E.U8 desc[UR14][R28.64+0x58], R5 ;  /* 0x000058051c00b986 */ /* 0x0001e8000c10110e */
[----:B------:R1:W-:Y:S01]  /*dfb0*/  @!P2 STG.E.U8 desc[UR14][R28.64+0x59], R9 ;  /* 0x000059091c00a986 */ /* 0x0003e2000c10110e */
[----:B------:R-:W-:-:S03]  /*dfc0*/  FMUL R0, R221, UR20 ;  /* 0x00000014dd007c20 */ /* 0x000fc60008400000 */
[----:B------:R-:W4:Y:S02]  /*dfd0*/  LDL.LU R221, [R1+0x58] ;  /* 0x0000580001dd7983 */ /* 0x000f240000300800 */
[----:B0-----:R-:W-:-:S05]  /*dfe0*/  F2FP.SATFINITE.E5M2.F32.PACK_AB_MERGE_C R5, RZ, R0, RZ ;  /* 0x00000000ff05723e */ /* 0x001fca00048060ff */
[----:B------:R0:W-:Y:S01]  /*dff0*/  @!P6 STG.E.U8 desc[UR14][R30.64+0x59], R5 ;  /* 0x000059051e00e986 */ /* 0x0001e2000c10110e */
[----:B--2---:R-:W-:-:S03]  /*e000*/  FMUL R2, R220, UR20 ;  /* 0x00000014dc027c20 */ /* 0x004fc60008400000 */
[----:B------:R-:W2:Y:S02]  /*e010*/  LDL.LU R220, [R1+0x5c] ;  /* 0x00005c0001dc7983 */ /* 0x000ea40000300800 */
[----:B------:R-:W-:Y:S01]  /*e020*/  F2FP.SATFINITE.E5M2.F32.PACK_AB_MERGE_C R7, RZ, R2, RZ ;  /* 0x00000002ff07723e */ /* 0x000fe200048060ff */
[----:B------:R-:W-:Y:S02]  /*e030*/  FMUL R3, R222, UR20 ;  /* 0x00000014de037c20 */ /* 0x000fe40008400000 */
[----:B------:R-:W2:Y:S03]  /*e040*/  LDL.LU R222, [R1+0x60] ;  /* 0x0000600001de7983 */ /* 0x000ea60000300800 */
[----:B-1----:R-:W-:Y:S01]  /*e050*/  F2FP.SATFINITE.E5M2.F32.PACK_AB_MERGE_C R9, RZ, R3, RZ ;  /* 0x00000003ff09723e */ /* 0x002fe200048060ff */
[----:B------:R-:W-:Y:S02]  /*e060*/  FMUL R4, R223, UR20 ;  /* 0x00000014df047c20 */ /* 0x000fe40008400000 */
[----:B------:R-:W2:Y:S01]  /*e070*/  LDL.LU R223, [R1+0x64] ;  /* 0x0000640001df7983 */ /* 0x000ea20000300800 */
[----:B---3--:R-:W-:-:S03]  /*e080*/  FMUL R0, R225, UR20 ;  /* 0x00000014e1007c20 */ /* 0x008fc60008400000 */
[----:B------:R-:W3:Y:S01]  /*e090*/  LDL.LU R225, [R1+0x68] ;  /* 0x0000680001e17983 */ /* 0x000ee20000300800 */
[----:B----4-:R-:W-:Y:S01]  /*e0a0*/  FMUL R2, R224, UR20 ;  /* 0x00000014e0027c20 */ /* 0x010fe20008400000 */
[----:B0-----:R-:W-:Y:S02]  /*e0b0*/  F2FP.SATFINITE.E5M2.F32.PACK_AB_MERGE_C R5, RZ, R0, RZ ;  /* 0x00000000ff05723e */ /* 0x001fe400048060ff */
[----:B------:R-:W4:Y:S01]  /*e0c0*/  LDL.LU R224, [R1+0x6c] ;  /* 0x00006c0001e07983 */ /* 0x000f220000300800 */
[----:B------:R-:W-:-:S03]  /*e0d0*/  FMUL R3, R226, UR20 ;  /* 0x00000014e2037c20 */ /* 0x000fc60008400000 */
[----:B------:R-:W4:Y:S01]  /*e0e0*/  LDL.LU R226, [R1+0x70] ;  /* 0x0000700001e27983 */ /* 0x000f220000300800 */
[----:B------:R-:W-:-:S03]  /*e0f0*/  FMUL R0, R227, UR20 ;  /* 0x00000014e3007c20 */ /* 0x000fc60008400000 */
[----:B------:R-:W4:Y:S01]  /*e100*/  LDL.LU R227, [R1+0x74] ;  /* 0x0000740001e37983 */ /* 0x000f220000300800 */
[C---:B------:R-:W-:Y:S02]  /*e110*/  ISETP.LT.OR P5, PT, R41.reuse, 0x59, !P0 ;  /* 0x000000592900780c */ /* 0x040fe400047a1670 */
[C---:B------:R-:W-:Y:S02]  /*e120*/  ISETP.LT.OR P2, PT, R41.reuse, 0x62, !P1 ;  /* 0x000000622900780c */ /* 0x040fe40004f41670 */
[C---:B------:R-:W-:Y:S02]  /*e130*/  ISETP.LT.OR P3, PT, R41.reuse, 0x61, !P1 ;  /* 0x000000612900780c */ /* 0x040fe40004f61670 */
[----:B------:R-:W-:-:S07]  /*e140*/  ISETP.LT.OR P6, PT, R41, 0x62, !P0 ;  /* 0x000000622900780c */ /* 0x000fce00047c1670 */
[----:B------:R-:W-:Y:S01]  /*e150*/  @!P5 STG.E.U8 desc[UR14][R30.64+0x58], R11 ;  /* 0x0000580b1e00d986 */ /* 0x000fe2000c10110e */
[----:B------:R-:W-:-:S03]  /*e160*/  ISETP.LT.OR P5, PT, R41, 0x61, !P0 ;  /* 0x000000612900780c */ /* 0x000fc600047a1670 */
[----:B------:R0:W-:Y:S01]  /*e170*/  @!P2 STG.E.U8 desc[UR14][R28.64+0x61], R9 ;  /* 0x000061091c00a986 */ /* 0x0001e2000c10110e */
[----:B------:R-:W-:-:S03]  /*e180*/  ISETP.LT.OR P2, PT, R41, 0x6a, !P1 ;  /* 0x0000006a2900780c */ /* 0x000fc60004f41670 */
[----:B------:R1:W-:Y:S01]  /*e190*/  @!P3 STG.E.U8 desc[UR14][R28.64+0x60], R7 ;  /* 0x000060071c00b986 */ /* 0x0003e2000c10110e */
[----:B------:R-:W-:Y:S02]  /*e1a0*/  ISETP.LT.OR P3, PT, R41, 0x69, !P1 ;  /* 0x000000692900780c */ /* 0x000fe40004f61670 */
[----:B------:R-:W-:Y:S01]  /*e1b0*/  F2FP.SATFINITE.E5M2.F32.PACK_AB_MERGE_C R13, RZ, R4, RZ ;  /* 0x00000004ff0d723e */ /* 0x000fe200048060ff */
[----:B------:R1:W-:Y:S01]  /*e1c0*/  @!P6 STG.E.U8 desc[UR14][R30.64+0x61], R5 ;  /* 0x000061051e00e986 */ /* 0x0003e2000c10110e */
[----:B0-----:R-:W-:-:S03]  /*e1d0*/  F2FP.SATFINITE.E5M2.F32.PACK_AB_MERGE_C R9, RZ, R3, RZ ;  /* 0x00000003ff09723e */ /* 0x001fc600048060ff */
[----:B------:R-:W-:Y:S01]  /*e1e0*/  @!P5 STG.E.U8 desc[UR14][R30.64+0x60], R13 ;  /* 0x0000600d1e00d986 */ /* 0x000fe2000c10110e */
[----:B-1----:R-:W-:-:S03]  /*e1f0*/  F2FP.SATFINITE.E5M2.F32.PACK_AB_MERGE_C R7, RZ, R2, RZ ;  /* 0x00000002ff07723e */ /* 0x002fc600048060ff */
[----:B------:R-:W-:Y:S01]  /*e200*/  @!P2 STG.E.U8 desc[UR14][R28.64+0x69], R9 ;  /* 0x000069091c00a986 */ /* 0x000fe2000c10110e */
[C---:B------:R-:W-:Y:S02]  /*e210*/  ISETP.LT.OR P5, PT, R41.reuse, 0x69, !P0 ;  /* 0x000000692900780c */ /* 0x040fe400047a1670 */
[C---:B------:R-:W-:Y:S01]  /*e220*/  ISETP.LT.OR P6, PT, R41.reuse, 0x6a, !P0 ;  /* 0x0000006a2900780c */ /* 0x040fe200047c1670 */
[----:B------:R0:W-:Y:S01]  /*e230*/  @!P3 STG.E.U8 desc[UR14][R28.64+0x68], R7 ;  /* 0x000068071c00b986 */ /* 0x0001e2000c10110e */
[----:B------:R-:W-:Y:S01]  /*e240*/  ISETP.LT.OR P2, PT, R41, 0x72, !P1 ;  /* 0x000000722900780c */ /* 0x000fe20004f41670 */
[----:B------:R-:W-:Y:S01]  /*e250*/  FMUL R2, R219, UR20 ;  /* 0x00000014db027c20 */ /* 0x000fe20008400000 */
[----:B------:R-:W-:Y:S02]  /*e260*/  ISETP.LT.OR P3, PT, R41, 0x71, !P1 ;  /* 0x000000712900780c */ /* 0x000fe40004f61670 */
[----:B------:R-:W-:Y:S02]  /*e270*/  F2FP.SATFINITE.E5M2.F32.PACK_AB_MERGE_C R11, RZ, R0, RZ ;  /* 0x00000000ff0b723e */ /* 0x000fe400048060ff */
[----:B------:R-:W-:-:S03]  /*e280*/  F2FP.SATFINITE.E5M2.F32.PACK_AB_MERGE_C R5, RZ, R2, RZ ;  /* 0x00000002ff05723e */ /* 0x000fc600048060ff */
[----:B------:R-:W-:Y:S01]  /*e290*/  @!P5 STG.E.U8 desc[UR14][R30.64+0x68], R11 ;  /* 0x0000680b1e00d986 */ /* 0x000fe2000c10110e */
[----:B------:R-:W-:-:S03]  /*e2a0*/  ISETP.LT.OR P5, PT, R41, 0x71, !P0 ;  /* 0x000000712900780c */ /* 0x000fc600047a1670 */
[----:B------:R-:W-:Y:S01]  /*e2b0*/  @!P6 STG.E.U8 desc[UR14][R30.64+0x69], R5 ;  /* 0x000069051e00e986 */ /* 0x000fe2000c10110e */
[----:B------:R-:W-:Y:S01]  /*e2c0*/  ISETP.LT.OR P6, PT, R41, 0x72, !P0 ;  /* 0x000000722900780c */ /* 0x000fe200047c1670 */
[----:B------:R-:W-:-:S05]  /*e2d0*/  FMUL R0, R221, UR20 ;  /* 0x00000014dd007c20 */ /* 0x000fca0008400000 */
[----:B0-----:R-:W-:-:S05]  /*e2e0*/  F2FP.SATFINITE.E5M2.F32.PACK_AB_MERGE_C R7, RZ, R0, RZ ;  /* 0x00000000ff07723e */ /* 0x001fca00048060ff */
[----:B------:R0:W-:Y:S01]  /*e2f0*/  @!P3 STG.E.U8 desc[UR14][R28.64+0x70], R7 ;  /* 0x000070071c00b986 */ /* 0x0001e2000c10110e */
[C---:B------:R-:W-:Y:S02]  /*e300*/  ISETP.LT.OR P3, PT, R41.reuse, 0x79, !P0 ;  /* 0x000000792900780c */ /* 0x040fe40004761670 */
[----:B------:R-:W-:Y:S01]  /*e310*/  ISETP.LT.OR P0, PT, R41, 0x7a, !P0 ;  /* 0x0000007a2900780c */ /* 0x000fe20004701670 */
[----:B--2---:R-:W-:-:S05]  /*e320*/  FMUL R3, R220, UR20 ;  /* 0x00000014dc037c20 */ /* 0x004fca0008400000 */
[----:B------:R-:W-:-:S05]  /*e330*/  F2FP.SATFINITE.E5M2.F32.PACK_AB_MERGE_C R9, RZ, R3, RZ ;  /* 0x00000003ff09723e */ /* 0x000fca00048060ff */
[----:B------:R1:W-:Y:S01]  /*e340*/  @!P2 STG.E.U8 desc[UR14][R28.64+0x71], R9 ;  /* 0x000071091c00a986 */ /* 0x0003e2000c10110e */
[C---:B------:R-:W-:Y:S02]  /*e350*/  ISETP.LT.OR P2, PT, R41.reuse, 0x79, !P1 ;  /* 0x000000792900780c */ /* 0x040fe40004f41670 */
[----:B------:R-:W-:Y:S01]  /*e360*/  ISETP.LT.OR P1, PT, R41, 0x7a, !P1 ;  /* 0x0000007a2900780c */ /* 0x000fe20004f21670 */
[----:B------:R-:W-:-:S05]  /*e370*/  FMUL R0, R222, UR20 ;  /* 0x00000014de007c20 */ /* 0x000fca0008400000 */
[----:B------:R-:W-:-:S05]  /*e380*/  F2FP.SATFINITE.E5M2.F32.PACK_AB_MERGE_C R13, RZ, R0, RZ ;  /* 0x00000000ff0d723e */ /* 0x000fca00048060ff */
[----:B------:R2:W-:Y:S01]  /*e390*/  @!P5 STG.E.U8 desc[UR14][R30.64+0x70], R13 ;  /* 0x0000700d1e00d986 */ /* 0x0005e2000c10110e */
[----:B------:R-:W-:Y:S01]  /*e3a0*/  FMUL R0, R223, UR20 ;  /* 0x00000014df007c20 */ /* 0x000fe20008400000 */
[----:B---3--:R-:W-:Y:S01]  /*e3b0*/  FMUL R2, R225, UR20 ;  /* 0x00000014e1027c20 */ /* 0x008fe20008400000 */
[----:B----4-:R-:W-:-:S03]  /*e3c0*/  FMUL R3, R224, UR20 ;  /* 0x00000014e0037c20 */ /* 0x010fc60008400000 */
[----:B0-----:R-:W-:Y:S01]  /*e3d0*/  F2FP.SATFINITE.E5M2.F32.PACK_AB_MERGE_C R7, RZ, R0, RZ ;  /* 0x00000000ff07723e */ /* 0x001fe200048060ff */
[----:B------:R-:W-:Y:S01]  /*e3e0*/  FMUL R4, R226, UR20 ;  /* 0x00000014e2047c20 */ /* 0x000fe20008400000 */
[----:B------:R-:W-:Y:S01]  /*e3f0*/  FMUL R5, R227, UR20 ;  /* 0x00000014e3057c20 */ /* 0x000fe20008400000 */
[----:B-1----:R-:W-:Y:S02]  /*e400*/  F2FP.SATFINITE.E5M2.F32.PACK_AB_MERGE_C R9, RZ, R2, RZ ;  /* 0x00000002ff09723e */ /* 0x002fe400048060ff */
[----:B------:R-:W-:Y:S02]  /*e410*/  F2FP.SATFINITE.E5M2.F32.PACK_AB_MERGE_C R3, RZ, R3, RZ ;  /* 0x00000003ff03723e */ /* 0x000fe400048060ff */
[----:B------:R-:W-:Y:S02]  /*e420*/  F2FP.SATFINITE.E5M2.F32.PACK_AB_MERGE_C R11, RZ, R4, RZ ;  /* 0x00000004ff0b723e */ /* 0x000fe400048060ff */
[----:B------:R-:W-:Y:S01]  /*e430*/  F2FP.SATFINITE.E5M2.F32.PACK_AB_MERGE_C R5, RZ, R5, RZ ;  /* 0x00000005ff05723e */ /* 0x000fe200048060ff */
[----:B------:R2:W-:Y:S04]  /*e440*/  @!P6 STG.E.U8 desc[UR14][R30.64+0x71], R7 ;  /* 0x000071071e00e986 */ /* 0x0005e8000c10110e */
[----:B------:R2:W-:Y:S04]  /*e450*/  @!P2 STG.E.U8 desc[UR14][R28.64+0x78], R9 ;  /* 0x000078091c00a986 */ /* 0x0005e8000c10110e */
[----:B------:R2:W-:Y:S04]  /*e460*/  @!P1 STG.E.U8 desc[UR14][R28.64+0x79], R3 ;  /* 0x000079031c009986 */ /* 0x0005e8000c10110e */
[----:B------:R2:W-:Y:S04]  /*e470*/  @!P3 STG.E.U8 desc[UR14][R30.64+0x78], R11 ;  /* 0x0000780b1e00b986 */ /* 0x0005e8000c10110e */
[----:B------:R2:W-:Y:S02]  /*e480*/  @!P0 STG.E.U8 desc[UR14][R30.64+0x79], R5 ;  /* 0x000079051e008986 */ /* 0x0005e4000c10110e */
.L_x_290:
[----:B------:R-:W-:Y:S05]  /*e490*/  BSYNC B0 ;  /* 0x0000000000007941 */ /* 0x000fea0003800000 */
.L_x_32:
[----:B0-2---:R-:W2:Y:S04]  /*e4a0*/  LDL.LU R3, [R1+0x78] ;  /* 0x0000780001037983 */ /* 0x005ea80000300800 */
[----:B-----5:R-:W2:Y:S01]  /*e4b0*/  LDL.LU R2, [R1+0x7c] ;  /* 0x00007c0001027983 */ /* 0x020ea20000300800 */
[----:B------:R-:W-:Y:S01]  /*e4c0*/  ULDC UR6, c[0x0][0xc] ;  /* 0x0000030000067ab9 */ /* 0x000fe20000000800 */
[----:B------:R-:W-:Y:S01]  /*e4d0*/  ULDC UR7, c[0x0][0x10] ;  /* 0x0000040000077ab9 */ /* 0x000fe20000000800 */
[----:B------:R-:W2:Y:S01]  /*e4e0*/  LDC R5, c[0x0][0x14] ;  /* 0x00000500ff057b82 */ /* 0x000ea20000000800 */
[----:B------:R-:W-:Y:S01]  /*e4f0*/  UIMAD.WIDE.U32 UR6, UR6, UR7, URZ ;  /* 0x00000007060672a5 */ /* 0x000fe2000f8e003f */
[----:B------:R-:W-:Y:S01]  /*e500*/  PRMT R0, RZ, 0x7610, R0 ;  /* 0x00007610ff007816 */ /* 0x000fe20000000000 */
[----:B------:R-:W-:-:S04]  /*e510*/  UMOV UR22, 0xffffffff ;  /* 0xffffffff00167882 */ /* 0x000fc80000000000 */
[----:B--2---:R-:W-:-:S04]  /*e520*/  IMAD.WIDE.U32 R2, R5, UR6, R2 ;  /* 0x0000000605027c25 */ /* 0x004fc8000f8e0002 */
[----:B------:R-:W-:Y:S01]  /*e530*/  IMAD R5, R5, UR7, RZ ;  /* 0x0000000705057c24 */ /* 0x000fe2000f8e02ff */
[----:B------:R-:W-:Y:S01]  /*e540*/  ULDC.64 UR6, c[0x0][0x650] ;  /* 0x0001940000067ab9 */ /* 0x000fe20000000a00 */
[----:B------:R-:W-:Y:S01]  /*e550*/  IMAD.MOV.U32 R19, RZ, RZ, R2 ;  /* 0x000000ffff137224 */ /* 0x000fe200078e0002 */
[----:B------:R-:W-:Y:S01]  /*e560*/  ISETP.GE.U32.AND P0, PT, R2, UR6, PT ;  /* 0x0000000602007c0c */ /* 0x000fe2000bf06070 */
[----:B------:R-:W-:Y:S02]  /*e570*/  IMAD.IADD R22, R3, 0x1, R5 ;  /* 0x0000000103167824 */ /* 0x000fe400078e0205 */
[----:B------:R-:W-:-:S03]  /*e580*/  IMAD.MOV.U32 R2, RZ, RZ, -0x1 ;  /* 0xffffffffff027424 */ /* 0x000fc600078e00ff */
[----:B------:R0:W-:Y:S01]  /*e590*/  STL [R1+0x78], R22 ;  /* 0x0000781601007387 */ /* 0x0001e20000100800 */
[----:B------:R-:W-:-:S03]  /*e5a0*/  ISETP.GE.U32.AND.EX P0, PT, R22, UR7, PT, P0 ;  /* 0x0000000716007c0c */ /* 0x000fc6000bf06100 */
[----:B------:R0:W-:Y:S04]  /*e5b0*/  STL [R1+0x7c], R19 ;  /* 0x00007c1301007387 */ /* 0x0001e80000100800 */
[----:B------:R0:W-:Y:S06]  /*e5c0*/  STL [R1+0x80], R2 ;  /* 0x0000800201007387 */ /* 0x0001ec0000100800 */
[----:B------:R-:W-:Y:S05]  /*e5d0*/  @P0 BRA `(.L_x_291) ;  /* 0x00000004006c0947 */ /* 0x000fea0003800000 */
[----:B------:R-:W2:Y:S01]  /*e5e0*/  S2R R14, SR_CTAID.X ;  /* 0x00000000000e7919 */ /* 0x000ea20000002500 */
[----:B------:R-:W5:Y:S01]  /*e5f0*/  LDC.64 R8, c[0x0][0x628] ;  /* 0x00018a00ff087b82 */ /* 0x000f620000000a00 */
[----:B------:R-:W-:Y:S01]  /*e600*/  ULDC UR6, c[0x0][0x150] ;  /* 0x0000540000067ab9 */ /* 0x000fe20000000800 */
[----:B------:R-:W-:Y:S01]  /*e610*/  IMAD.MOV.U32 R6, RZ, RZ, R19 ;  /* 0x000000ffff067224 */ /* 0x000fe200078e0013 */
[----:B------:R-:W0:Y:S01]  /*e620*/  S2R R16, SR_CTAID.Y ;  /* 0x0000000000107919 */ /* 0x000e220000002600 */
[----:B------:R-:W-:-:S04]  /*e630*/  IMAD.MOV.U32 R7, RZ, RZ, R22 ;  /* 0x000000ffff077224 */ /* 0x000fc800078e0016 */
[----:B------:R-:W0:Y:S08]  /*e640*/  LDC R17, c[0x0][0x144] ;  /* 0x00005100ff117b82 */ /* 0x000e300000000800 */
[----:B------:R-:W0:Y:S08]  /*e650*/  LDC R10, c[0x0][0x630] ;  /* 0x00018c00ff0a7b82 */ /* 0x000e300000000800 */
[----:B------:R-:W0:Y:S01]  /*e660*/  LDC.64 R12, c[0x0][0x620] ;  /* 0x00018800ff0c7b82 */ /* 0x000e220000000a00 */
[----:B-----5:R-:W-:-:S04]  /*e670*/  ISETP.NE.U32.AND P0, PT, R8, RZ, PT ;  /* 0x000000ff0800720c */ /* 0x020fc80003f05070 */
[----:B------:R-:W-:Y:S02]  /*e680*/  ISETP.NE.AND.EX P0, PT, R9, RZ, PT, P0 ;  /* 0x000000ff0900720c */ /* 0x000fe40003f05300 */
[----:B--2---:R-:W-:-:S05]  /*e690*/  I2FP.F32.U32 R0, R14 ;  /* 0x0000000e00007245 */ /* 0x004fca0000201000 */
[----:B------:R-:W-:-:S04]  /*e6a0*/  FMUL R0, R0, UR6 ;  /* 0x0000000600007c20 */ /* 0x000fc80008400000 */
[----:B------:R2:W0:Y:S02]  /*e6b0*/  F2I.U32.TRUNC.NTZ R15, R0 ;  /* 0x00000000000f7305 */ /* 0x000424000020f000 */
[----:B------:R-:W-:Y:S05]  /*e6c0*/  @!P0 BRA `(.L_x_292) ;  /* 0x0000000000288947 */ /* 0x000fea0003800000 */
[----:B--2---:R-:W2:Y:S02]  /*e6d0*/  LDC R0, c[0x0][0x634] ;  /* 0x00018d00ff007b82 */ /* 0x004ea40000000800 */
[----:B--2---:R-:W-:-:S05]  /*e6e0*/  IADD3 R7, P0, R19, R0, RZ ;  /* 0x0000000013077210 */ /* 0x004fca0007f1e0ff */
[----:B------:R-:W-:-:S04]  /*e6f0*/  IMAD.X R11, RZ, RZ, R22, P0 ;  /* 0x000000ffff0b7224 */ /* 0x000fc800000e0616 */
[----:B0-----:R-:W-:-:S04]  /*e700*/  IMAD.WIDE.U32 R2, R11, R8, RZ ;  /* 0x000000080b027225 */ /* 0x001fc800078e00ff */
[----:B------:R-:W-:-:S04]  /*e710*/  IMAD.WIDE.U32 R4, P0, R7, R9, R2 ;  /* 0x0000000907047225 */ /* 0x000fc80007800002 */
[----:B------:R-:W-:-:S04]  /*e720*/  IMAD.WIDE.U32 R2, R7, R8, RZ ;  /* 0x0000000807027225 */ /* 0x000fc800078e00ff */
[----:B------:R-:W-:Y:S01]  /*e730*/  IMAD.X R7, RZ, RZ, RZ, P0 ;  /* 0x000000ffff077224 */ /* 0x000fe200000e06ff */
[----:B------:R-:W-:Y:S01]  /*e740*/  IADD3 RZ, P0, R3, R4, RZ ;  /* 0x0000000403ff7210 */ /* 0x000fe20007f1e0ff */
[----:B------:R-:W-:-:S04]  /*e750*/  IMAD.MOV.U32 R6, RZ, RZ, R5 ;  /* 0x000000ffff067224 */ /* 0x000fc800078e0005 */
[----:B------:R-:W-:-:S08]  /*e760*/  IMAD.WIDE.U32.X R6, R11, R9, R6, P0 ;  /* 0x000000090b067225 */ /* 0x000fd000000e0406 */
.L_x_292:
[-CC-:B0-----:R-:W-:Y:S01]  /*e770*/  SHF.R.U64 R24, R6, R10.reuse, R7.reuse ;  /* 0x0000000a06187219 */ /* 0x181fe20000001207 */
[----:B------:R-:W0:Y:S01]  /*e780*/  LDC.64 R20, c[0x0][0x640] ;  /* 0x00019000ff147b82 */ /* 0x000e220000000a00 */
[----:B--2---:R-:W-:Y:S01]  /*e790*/  SHF.R.U32.HI R0, RZ, R10, R7 ;  /* 0x0000000aff007219 */ /* 0x004fe20000011607 */
[----:B------:R-:W-:Y:S01]  /*e7a0*/  IMAD.MOV.U32 R2, RZ, RZ, R19 ;  /* 0x000000ffff027224 */ /* 0x000fe200078e0013 */
[----:B------:R-:W-:Y:S01]  /*e7b0*/  IADD3 R5, P0, RZ, -R24, RZ ;  /* 0x80000018ff057210 */ /* 0x000fe20007f1e0ff */
[----:B------:R-:W-:Y:S01]  /*e7c0*/  IMAD.MOV R15, RZ, RZ, -R15 ;  /* 0x000000ffff0f7224 */ /* 0x000fe200078e0a0f */
[----:B------:R-:W-:Y:S01]  /*e7d0*/  ULDC UR6, c[0x0][0x154] ;  /* 0x0000550000067ab9 */ /* 0x000fe20000000800 */
[----:B------:R-:W-:Y:S02]  /*e7e0*/  IMAD.MOV.U32 R7, RZ, RZ, 0x1 ;  /* 0x00000001ff077424 */ /* 0x000fe400078e00ff */
[----:B------:R-:W2:Y:S01]  /*e7f0*/  LDC R4, c[0x0][0x618] ;  /* 0x00018600ff047b82 */ /* 0x000ea20000000800 */
[----:B------:R-:W-:-:S02]  /*e800*/  IMAD.X R3, RZ, RZ, ~R0, P0 ;  /* 0x000000ffff037224 */ /* 0x000fc400000e0e00 */
[----:B------:R-:W-:Y:S02]  /*e810*/  IMAD R15, R17, R15, R14 ;  /* 0x0000000f110f7224 */ /* 0x000fe400078e020e */
[-C--:B------:R-:W-:Y:S02]  /*e820*/  IMAD R0, R3, R12.reuse, RZ ;  /* 0x0000000c03007224 */ /* 0x080fe400078e02ff */
[----:B------:R-:W-:Y:S01]  /*e830*/  IMAD.MOV.U32 R3, RZ, RZ, R22 ;  /* 0x000000ffff037224 */ /* 0x000fe200078e0016 */
[----:B------:R-:W5:Y:S01]  /*e840*/  LDC R6, c[0x0][0x608] ;  /* 0x00018200ff067b82 */ /* 0x000f620000000800 */
[----:B------:R-:W-:-:S04]  /*e850*/  IMAD.WIDE.U32 R2, R5, R12, R2 ;  /* 0x0000000c05027225 */ /* 0x000fc800078e0002 */
[----:B------:R-:W-:-:S03]  /*e860*/  IMAD R5, R5, R13, R0 ;  /* 0x0000000d05057224 */ /* 0x000fc600078e0200 */
[----:B------:R-:W1:Y:S01]  /*e870*/  LDC R18, c[0x0][0x658] ;  /* 0x00019600ff127b82 */ /* 0x000e620000000800 */
[----:B------:R-:W-:Y:S01]  /*e880*/  I2FP.F32.U32 R0, R16 ;  /* 0x0000001000007245 */ /* 0x000fe20000201000 */
[----:B------:R-:W-:Y:S01]  /*e890*/  IMAD.IADD R3, R3, 0x1, R5 ;  /* 0x0000000103037824 */ /* 0x000fe200078e0205 */
[----:B0-----:R-:W-:Y:S01]  /*e8a0*/  ISETP.NE.U32.AND P0, PT, R20, RZ, PT ;  /* 0x000000ff1400720c */ /* 0x001fe20003f05070 */
[----:B------:R-:W-:Y:S02]  /*e8b0*/  IMAD.MOV.U32 R5, RZ, RZ, -0x1 ;  /* 0xffffffffff057424 */ /* 0x000fe400078e00ff */
[----:B------:R-:W-:Y:S02]  /*e8c0*/  FMUL R0, R0, UR6 ;  /* 0x0000000600007c20 */ /* 0x000fe40008400000 */
[----:B------:R-:W0:Y:S01]  /*e8d0*/  LDC R13, c[0x0][0x148] ;  /* 0x00005200ff0d7b82 */ /* 0x000e220000000800 */
[----:B--2---:R-:W-:Y:S01]  /*e8e0*/  SHF.R.U64 R10, R2, R4, R3 ;  /* 0x00000004020a7219 */ /* 0x004fe20000001203 */
[----:B------:R2:W0:Y:S01]  /*e8f0*/  F2I.U32.TRUNC.NTZ R12, R0 ;  /* 0x00000000000c7305 */ /* 0x000422000020f000 */
[----:B------:R-:W-:-:S02]  /*e900*/  ISETP.NE.AND.EX P0, PT, R21, RZ, PT, P0 ;  /* 0x000000ff1500720c */ /* 0x000fc40003f05300 */
[----:B------:R-:W-:-:S03]  /*e910*/  SHF.R.U32.HI R3, RZ, R4, R3 ;  /* 0x00000004ff037219 */ /* 0x000fc60000011603 */
[----:B------:R-:W0:Y:S01]  /*e920*/  LDC R14, c[0x0][0x600] ;  /* 0x00018000ff0e7b82 */ /* 0x000e220000000800 */
[-CC-:B-----5:R-:W-:Y:S02]  /*e930*/  SHF.R.U64 R8, R10, R6.reuse, R3.reuse ;  /* 0x000000060a087219 */ /* 0x1a0fe40000001203 */
[----:B------:R-:W-:-:S05]  /*e940*/  SHF.R.U32.HI R3, RZ, R6, R3 ;  /* 0x00000006ff037219 */ /* 0x000fca0000011603 */
[----:B------:R-:W0:Y:S01]  /*e950*/  LDC R19, c[0x0][0x648] ;  /* 0x00019200ff137b82 */ /* 0x000e220000000800 */
[-CC-:B-1----:R-:W-:Y:S02]  /*e960*/  SHF.R.U64 R11, R8, R18.reuse, R3.reuse ;  /* 0x00000012080b7219 */ /* 0x182fe40000001203 */
[-C--:B------:R-:W-:Y:S02]  /*e970*/  SHF.L.U32 R5, R5, R18.reuse, RZ ;  /* 0x0000001205057219 */ /* 0x080fe400000006ff */
[-C--:B------:R-:W-:Y:S01]  /*e980*/  SHF.R.U32.HI R3, RZ, R18.reuse, R3 ;  /* 0x00000012ff037219 */ /* 0x080fe20000011603 */
[----:B------:R-:W-:Y:S01]  /*e990*/  IMAD.MOV.U32 R2, RZ, RZ, R11 ;  /* 0x000000ffff027224 */ /* 0x000fe200078e000b */
[----:B------:R-:W-:Y:S01]  /*e9a0*/  SHF.L.U32 R40, R7, R18, RZ ;  /* 0x0000001207287219 */ /* 0x000fe200000006ff */
[----:B------:R-:W1:Y:S01]  /*e9b0*/  LDC R22, c[0x0][0x638] ;  /* 0x00018e00ff167b82 */ /* 0x000e620000000800 */
[----:B------:R-:W-:-:S07]  /*e9c0*/  LOP3.LUT R17, RZ, R5, RZ, 0x33, !PT ;  /* 0x00000005ff117212 */ /* 0x000fce00078e33ff */
[----:B------:R-:W0:Y:S01]  /*e9d0*/  LDC R23, c[0x0][0x610] ;  /* 0x00018400ff177b82 */ /* 0x000e220000000800 */
[----:B--2---:R-:W-:Y:S05]  /*e9e0*/  @!P0 BRA `(.L_x_293) ;  /* 0x0000000000288947 */ /* 0x004fea0003800000 */
[----:B------:R-:W2:Y:S02]  /*e9f0*/  LDC R0, c[0x0][0x64c] ;  /* 0x00019300ff007b82 */ /* 0x000ea40000000800 */
[----:B--2---:R-:W-:-:S05]  /*ea00*/  IADD3 R7, P0, R11, R0, RZ ;  /* 0x000000000b077210 */ /* 0x004fca0007f1e0ff */
        /* <DEDUP_REMOVED lines=8> */
.L_x_293:
[----:B0-----:R-:W-:Y:S01]  /*ea90*/  SHF.R.U64 R0, R2, R19, R3 ;  /* 0x0000001302007219 */ /* 0x001fe20000001203 */
[----:B------:R-:W-:Y:S01]  /*eaa0*/  VIADD R3, R14, 0xffffffff ;  /* 0xffffffff0e037836 */ /* 0x000fe20000000000 */
[----:B------:R-:W-:Y:S01]  /*eab0*/  LOP3.LUT R5, R8, R17, RZ, 0xc0, !PT ;  /* 0x0000001108057212 */ /* 0x000fe200078ec0ff */
[----:B------:R-:W-:Y:S01]  /*eac0*/  IMAD.MOV R12, RZ, RZ, -R12 ;  /* 0x000000ffff0c7224 */ /* 0x000fe200078e0a0c */
[----:B------:R-:W-:Y:S01]  /*ead0*/  R2UR UR22, R24 ;  /* 0x00000000181672ca */ /* 0x000fe200000e0000 */
[----:B------:R-:W-:Y:S01]  /*eae0*/  IMAD.MOV R2, RZ, RZ, -R0 ;  /* 0x000000ffff027224 */ /* 0x000fe200078e0a00 */
[----:B------:R-:W-:Y:S01]  /*eaf0*/  LOP3.LUT R3, R10, R3, RZ, 0xc0, !PT ;  /* 0x000000030a037212 */ /* 0x000fe200078ec0ff */
[----:B------:R-:W-:Y:S02]  /*eb00*/  IMAD R40, R40, R0, R5 ;  /* 0x0000000028287224 */ /* 0x000fe400078e0205 */
[----:B------:R-:W-:Y:S02]  /*eb10*/  @P4 IMAD R15, R13, R12, R16 ;  /* 0x0000000c0d0f4224 */ /* 0x000fe400078e0210 */
[----:B-1----:R-:W-:-:S02]  /*eb20*/  IMAD R0, R2, R22, R11 ;  /* 0x0000001602007224 */ /* 0x002fc400078e020b */
[----:B------:R-:W-:Y:S02]  /*eb30*/  IMAD R40, R40, R23, R15 ;  /* 0x0000001728287224 */ /* 0x000fe400078e020f */
[----:B------:R-:W-:Y:S02]  /*eb40*/  IMAD R3, R0, R14, R3 ;  /* 0x0000000e00037224 */ /* 0x000fe400078e0203 */
[----:B------:R-:W-:-:S03]  /*eb50*/  IMAD.MOV.U32 R0, RZ, RZ, 0x1 ;  /* 0x00000001ff007424 */ /* 0x000fc600078e00ff */
[----:B------:R-:W-:Y:S02]  /*eb60*/  SEL R2, R3, R40, !P4 ;  /* 0x0000002803027207 */ /* 0x000fe40006000000 */
[----:B------:R-:W-:-:S03]  /*eb70*/  SEL R40, R40, R3, !P4 ;  /* 0x0000000328287207 */ /* 0x000fc60006000000 */
[----:B------:R2:W-:Y:S04]  /*eb80*/  STL [R1+0x80], R2 ;  /* 0x0000800201007387 */ /* 0x0005e80000100800 */
.L_x_291:
[----:B------:R0:W-:Y:S01]  /*eb90*/  STL [R1+0x84], R40 ;  /* 0x0000842801007387 */ /* 0x0001e20000100800 */
[----:B------:R-:W-:-:S13]  /*eba0*/  LOP3.LUT P0, RZ, R0, 0xff, RZ, 0xc0, !PT ;  /* 0x000000ff00ff7812 */ /* 0x000fda000780c0ff */
[----:B0-----:R-:W-:Y:S05]  /*ebb0*/  @P0 BRA `(.L_x_294) ;  /* 0xffffff24004c0947 */ /* 0x001fea000383ffff */
[----:B------:R-:W-:Y:S05]  /*ebc0*/  EXIT ;  /* 0x000000000000794d */ /* 0x000fea0003800000 */
.L_x_4:
[----:B------:R-:W2:Y:S01]  /*ebd0*/  LDL R16, [R1+0x7c] ;  /* 0x00007c0001107983 */ /* 0x000ea20000100800 */
[----:B------:R-:W-:-:S03]  /*ebe0*/  ULDC.64 UR4, c[0x0][0x650] ;  /* 0x0001940000047ab9 */ /* 0x000fc60000000a00 */
[----:B------:R-:W3:Y:S01]  /*ebf0*/  LDL R17, [R1+0x78] ;  /* 0x0000780001117983 */ /* 0x000ee20000100800 */
[----:B------:R-:W-:Y:S01]  /*ec00*/  PRMT R4, RZ, 0x7610, R4 ;  /* 0x00007610ff047816 */ /* 0x000fe20000000004 */
[----:B------:R-:W-:Y:S02]  /*ec10*/  IMAD.MOV.U32 R5, RZ, RZ, -0x1 ;  /* 0xffffffffff057424 */ /* 0x000fe400078e00ff */
[----:B------:R-:W-:Y:S02]  /*ec20*/  IMAD.MOV.U32 R6, RZ, RZ, -0x1 ;  /* 0xffffffffff067424 */ /* 0x000fe400078e00ff */
[----:B------:R-:W-:Y:S01]  /*ec30*/  IMAD.MOV.U32 R11, RZ, RZ, -0x1 ;  /* 0xffffffffff0b7424 */ /* 0x000fe200078e00ff */
[----:B--2---:R-:W-:-:S04]  /*ec40*/  ISETP.GE.U32.AND P0, PT, R16, UR4, PT ;  /* 0x0000000410007c0c */ /* 0x004fc8000bf06070 */
[----:B---3--:R-:W-:-:S13]  /*ec50*/  ISETP.GE.U32.AND.EX P0, PT, R17, UR5, PT, P0 ;  /* 0x0000000511007c0c */ /* 0x008fda000bf06100 */
[----:B------:R-:W-:Y:S05]  /*ec60*/  @P0 BRA `(.L_x_295) ;  /* 0x00000004005c0947 */ /* 0x000fea0003800000 */
        /* <DEDUP_REMOVED lines=18> */
.L_x_296:
[-CC-:B------:R-:W-:Y:S01]  /*ed90*/  SHF.R.U64 R11, R8, R12.reuse, R9.reuse ;  /* 0x0000000c080b7219 */ /* 0x180fe20000001209 */
[----:B------:R-:W0:Y:S01]  /*eda0*/  LDC.64 R20, c[0x0][0x640] ;  /* 0x00019000ff147b82 */ /* 0x000e220000000a00 */
[----:B------:R-:W-:Y:S01]  /*edb0*/  SHF.R.U32.HI R3, RZ, R12, R9 ;  /* 0x0000000cff037219 */ /* 0x000fe20000011609 */
[----:B------:R-:W-:Y:S01]  /*edc0*/  ULDC UR4, c[0x0][0x150] ;  /* 0x0000540000047ab9 */ /* 0x000fe20000000800 */
[----:B------:R-:W-:Y:S01]  /*edd0*/  IADD3 R7, P0, RZ, -R11, RZ ;  /* 0x8000000bff077210 */ /* 0x000fe20007f1e0ff */
[----:B------:R-:W-:Y:S01]  /*ede0*/  IMAD.MOV.U32 R4, RZ, RZ, R16 ;  /* 0x000000ffff047224 */ /* 0x000fe200078e0010 */
[----:B------:R-:W-:Y:S01]  /*edf0*/  I2FP.F32.U32 R6, R2 ;  /* 0x0000000200067245 */ /* 0x000fe20000201000 */
[----:B------:R-:W-:Y:S02]  /*ee00*/  IMAD.MOV.U32 R5, RZ, RZ, R17 ;  /* 0x000000ffff057224 */ /* 0x000fe400078e0011 */
[----:B------:R-:W1:Y:S01]  /*ee10*/  LDC R10, c[0x0][0x618] ;  /* 0x00018600ff0a7b82 */ /* 0x000e620000000800 */
[----:B------:R-:W-:-:S02]  /*ee20*/  IMAD.X R3, RZ, RZ, ~R3, P0 ;  /* 0x000000ffff037224 */ /* 0x000fc400000e0e03 */
[----:B------:R-:W-:Y:S01]  /*ee30*/  FMUL R9, R6, UR4 ;  /* 0x0000000406097c20 */ /* 0x000fe20008400000 */
[----:B------:R-:W-:Y:S01]  /*ee40*/  IMAD.WIDE.U32 R4, R7, R14, R4 ;  /* 0x0000000e07047225 */ /* 0x000fe200078e0004 */
[----:B------:R-:W-:-:S03]  /*ee50*/  ULDC UR4, c[0x0][0x154] ;  /* 0x0000550000047ab9 */ /* 0x000fc60000000800 */
[----:B------:R-:W-:Y:S01]  /*ee60*/  IMAD R6, R3, R14, RZ ;  /* 0x0000000e03067224 */ /* 0x000fe200078e02ff */
[----:B------:R-:W2:Y:S01]  /*ee70*/  LDC R13, c[0x0][0x144] ;  /* 0x00005100ff0d7b82 */ /* 0x000ea20000000800 */
[----:B------:R-:W3:Y:S02]  /*ee80*/  F2I.U32.TRUNC.NTZ R9, R9 ;  /* 0x0000000900097305 */ /* 0x000ee4000020f000 */
[----:B------:R-:W-:Y:S02]  /*ee90*/  IMAD R3, R7, R15, R6 ;  /* 0x0000000f07037224 */ /* 0x000fe400078e0206 */
[----:B------:R-:W-:Y:S02]  /*eea0*/  IMAD.MOV.U32 R6, RZ, RZ, -0x1 ;  /* 0xffffffffff067424 */ /* 0x000fe400078e00ff */
[----:B------:R-:W-:Y:S01]  /*eeb0*/  IMAD.IADD R3, R5, 0x1, R3 ;  /* 0x0000000105037824 */ /* 0x000fe200078e0203 */
[----:B------:R-:W4:Y:S01]  /*eec0*/  LDC R12, c[0x0][0x608] ;  /* 0x00018200ff0c7b82 */ /* 0x000f220000000800 */
[----:B------:R-:W-:-:S02]  /*eed0*/  I2FP.F32.U32 R5, R0 ;  /* 0x0000000000057245 */ /* 0x000fc40000201000 */
[----:B0-----:R-:W-:-:S03]  /*eee0*/  ISETP.NE.U32.AND P0, PT, R20, RZ, PT ;  /* 0x000000ff1400720c */ /* 0x001fc60003f05070 */
[----:B------:R-:W-:Y:S01]  /*eef0*/  FMUL R5, R5, UR4 ;  /* 0x0000000405057c20 */ /* 0x000fe20008400000 */
[----:B------:R-:W-:Y:S01]  /*ef00*/  ISETP.NE.AND.EX P0, PT, R21, RZ, PT, P0 ;  /* 0x000000ff1500720c */ /* 0x000fe20003f05300 */
[----:B------:R-:W0:Y:S01]  /*ef10*/  LDC R7, c[0x0][0x658] ;  /* 0x00019600ff077b82 */ /* 0x000e220000000800 */
[-C--:B-1----:R-:W-:Y:S01]  /*ef20*/  SHF.R.U64 R8, R4, R10.reuse, R3 ;  /* 0x0000000a04087219 */ /* 0x082fe20000001203 */
[----:B---3--:R-:W-:Y:S01]  /*ef30*/  IMAD.MOV R4, RZ, RZ, -R9 ;  /* 0x000000ffff047224 */ /* 0x008fe200078e0a09 */
[----:B------:R-:W-:Y:S02]  /*ef40*/  SHF.R.U32.HI R3, RZ, R10, R3 ;  /* 0x0000000aff037219 */ /* 0x000fe40000011603 */
[----:B------:R1:W3:Y:S03]  /*ef50*/  F2I.U32.TRUNC.NTZ R10, R5 ;  /* 0x00000005000a7305 */ /* 0x0002e6000020f000 */
[----:B------:R-:W1:Y:S01]  /*ef60*/  LDC R17, c[0x0][0x148] ;  /* 0x00005200ff117b82 */ /* 0x000e620000000800 */
[----:B--2---:R-:W-:-:S02]  /*ef70*/  IMAD R19, R13, R4, R2 ;  /* 0x000000040d137224 */ /* 0x004fc400078e0202 */
[----:B------:R-:W-:-:S05]  /*ef80*/  IMAD.MOV.U32 R4, RZ, RZ, 0x1 ;  /* 0x00000001ff047424 */ /* 0x000fca00078e00ff */
[----:B------:R-:W2:Y:S01]  /*ef90*/  LDC R14, c[0x0][0x600] ;  /* 0x00018000ff0e7b82 */ /* 0x000ea20000000800 */
[-CC-:B----4-:R-:W-:Y:S02]  /*efa0*/  SHF.R.U64 R13, R8, R12.reuse, R3.reuse ;  /* 0x0000000c080d7219 */ /* 0x190fe40000001203 */
[----:B------:R-:W-:-:S05]  /*efb0*/  SHF.R.U32.HI R2, RZ, R12, R3 ;  /* 0x0000000cff027219 */ /* 0x000fca0000011603 */
[----:B------:R-:W4:Y:S01]  /*efc0*/  LDC R16, c[0x0][0x648] ;  /* 0x00019200ff107b82 */ /* 0x000f220000000800 */
[-CC-:B0-----:R-:W-:Y:S02]  /*efd0*/  SHF.R.U64 R15, R13, R7.reuse, R2.reuse ;  /* 0x000000070d0f7219 */ /* 0x181fe40000001202 */
[-C--:B------:R-:W-:Y:S02]  /*efe0*/  SHF.L.U32 R6, R6, R7.reuse, RZ ;  /* 0x0000000706067219 */ /* 0x080fe400000006ff */
[-C--:B------:R-:W-:Y:S01]  /*eff0*/  SHF.R.U32.HI R3, RZ, R7.reuse, R2 ;  /* 0x00000007ff037219 */ /* 0x080fe20000011602 */
[----:B------:R-:W-:Y:S01]  /*f000*/  IMAD.MOV.U32 R2, RZ, RZ, R15 ;  /* 0x000000ffff027224 */ /* 0x000fe200078e000f */
[----:B------:R-:W-:Y:S01]  /*f010*/  SHF.L.U32 R12, R4, R7, RZ ;  /* 0x00000007040c7219 */ /* 0x000fe200000006ff */
[----:B------:R-:W0:Y:S01]  /*f020*/  LDC R18, c[0x0][0x638] ;  /* 0x00018e00ff127b82 */ /* 0x000e220000000800 */
[----:B------:R-:W-:-:S07]  /*f030*/  LOP3.LUT R22, RZ, R6, RZ, 0x33, !PT ;  /* 0x00000006ff167212 */ /* 0x000fce00078e33ff */
        /* <DEDUP_REMOVED lines=12> */
.L_x_297:
[----:B----4-:R-:W-:Y:S01]  /*f100*/  SHF.R.U64 R3, R2, R16, R3 ;  /* 0x0000001002037219 */ /* 0x010fe20000001203 */
[----:B--2---:R-:W-:Y:S01]  /*f110*/  VIADD R5, R14, 0xffffffff ;  /* 0xffffffff0e057836 */ /* 0x004fe20000000000 */
[----:B------:R-:W-:Y:S01]  /*f120*/  LOP3.LUT R2, R13, R22, RZ, 0xc0, !PT ;  /* 0x000000160d027212 */ /* 0x000fe200078ec0ff */
[----:B------:R-:W-:Y:S02]  /*f130*/  IMAD.MOV R10, RZ, RZ, -R10 ;  /* 0x000000ffff0a7224 */ /* 0x000fe400078e0a0a */
[----:B------:R-:W-:Y:S02]  /*f140*/  IMAD.MOV R4, RZ, RZ, -R3 ;  /* 0x000000ffff047224 */ /* 0x000fe400078e0a03 */
[----:B------:R-:W-:Y:S01]  /*f150*/  IMAD R2, R12, R3, R2 ;  /* 0x000000030c027224 */ /* 0x000fe200078e0202 */
[----:B------:R-:W-:Y:S01]  /*f160*/  LOP3.LUT R3, R8, R5, RZ, 0xc0, !PT ;  /* 0x0000000508037212 */ /* 0x000fe200078ec0ff */
[----:B------:R-:W-:Y:S02]  /*f170*/  @P4 IMAD R19, R17, R10, R0 ;  /* 0x0000000a11134224 */ /* 0x000fe400078e0200 */
[----:B0-----:R-:W-:-:S02]  /*f180*/  IMAD R0, R4, R18, R15 ;  /* 0x0000001204007224 */ /* 0x001fc400078e020f */
[----:B------:R-:W-:Y:S02]  /*f190*/  IMAD R5, R2, R23, R19 ;  /* 0x0000001702057224 */ /* 0x000fe400078e0213 */
[----:B------:R-:W-:Y:S02]  /*f1a0*/  IMAD R0, R0, R14, R3 ;  /* 0x0000000e00007224 */ /* 0x000fe400078e0203 */
[----:B------:R-:W-:-:S03]  /*f1b0*/  IMAD.MOV.U32 R4, RZ, RZ, 0x1 ;  /* 0x00000001ff047424 */ /* 0x000fc600078e00ff */
[----:B------:R-:W-:Y:S02]  /*f1c0*/  SEL R6, R0, R5, !P4 ;  /* 0x0000000500067207 */ /* 0x000fe40006000000 */
[----:B------:R-:W-:-:S07]  /*f1d0*/  SEL R5, R5, R0, !P4 ;  /* 0x0000000005057207 */ /* 0x000fce0006000000 */
.L_x_295:
[----:B------:R-:W-:-:S08]  /*f1e0*/  NOP ;  /* 0x0000000000007918 */ /* 0x000fd00000000000 */
[----:B------:R-:W0:-:S00]  /*f1f0*/  USETMAXREG.DEALLOC.CTAPOOL 0x28 ;  /* 0x00000028000079c8 */ /* 0x000e0000080e0500 */
[----:B------:R-:W-:-:S13]  /*f200*/  ISETP.NE.AND P0, PT, RZ, UR8, PT ;  /* 0x00000008ff007c0c */ /* 0x000fda000bf05270 */
[----:B------:R-:W-:Y:S05]  /*f210*/  @P0 EXIT ;  /* 0x000000000000094d */ /* 0x000fea0003800000 */
[----:B0-----:R-:W-:Y:S01]  /*f220*/  LOP3.LUT P0, RZ, R4, 0xff, RZ, 0xc0, !PT ;  /* 0x000000ff04ff7812 */ /* 0x001fe2000780c0ff */
[----:B------:R-:W-:Y:S02]  /*f230*/  IMAD.MOV.U32 R0, RZ, RZ, 0x1 ;  /* 0x00000001ff007424 */ /* 0x000fe400078e00ff */
[----:B------:R-:W-:-:S10]  /*f240*/  IMAD.MOV.U32 R8, RZ, RZ, RZ ;  /* 0x000000ffff087224 */ /* 0x000fd400078e00ff */
[----:B------:R-:W-:Y:S05]  /*f250*/  @!P0 BRA `(.L_x_298) ;  /* 0x0000000c00508947 */ /* 0x000fea0003800000 */
[----:B------:R-:W0:Y:S01]  /*f260*/  S2R R2, SR_TID.X ;  /* 0x0000000000027919 */ /* 0x000e220000002100 */
[----:B------:R-:W-:Y:S01]  /*f270*/  ULDC UR4, c[0x0][0x28c] ;  /* 0x0000a30000047ab9 */ /* 0x000fe20000000800 */
[----:B------:R-:W-:Y:S01]  /*f280*/  ULDC UR6, c[0x0][0x658] ;  /* 0x0001960000067ab9 */ /* 0x000fe20000000800 */
[----:B------:R-:W-:Y:S01]  /*f290*/  UIADD3 UR10, UR4, 0x3f, URZ ;  /* 0x0000003f040a7890 */ /* 0x000fe2000fffe03f */
[----:B------:R-:W-:Y:S01]  /*f2a0*/  BSSY B0, `(.L_x_298) ;  /* 0x00000cf000007945 */ /* 0x000fe20003800000 */
[----:B------:R-:W-:Y:S01]  /*f2b0*/  UMOV UR7, 0xffffffff ;  /* 0xffffffff00077882 */ /* 0x000fe20000000000 */
[----:B------:R-:W-:Y:S01]  /*f2c0*/  ULDC UR5, c[0x0][0x600] ;  /* 0x0001800000057ab9 */ /* 0x000fe20000000800 */
[----:B------:R-:W-:Y:S01]  /*f2d0*/  UMOV UR9, 0x1 ;  /* 0x0000000100097882 */ /* 0x000fe20000000000 */
[----:B------:R-:W-:Y:S01]  /*f2e0*/  USHF.L.U32 UR7, UR7, UR6, URZ ;  /* 0x0000000607077299 */ /* 0x000fe2000800063f */
[----:B------:R-:W-:Y:S01]  /*f2f0*/  IMAD.MOV.U32 R9, RZ, RZ, 0x1 ;  /* 0x00000001ff097424 */ /* 0x000fe200078e00ff */
[----:B------:R-:W-:Y:S01]  /*f300*/  UIADD3 UR4, UR5, -0x1, URZ ;  /* 0xffffffff05047890 */ /* 0x000fe2000fffe03f */
[----:B------:R-:W-:Y:S01]  /*f310*/  IMAD.MOV.U32 R0, RZ, RZ, 0x1 ;  /* 0x00000001ff007424 */ /* 0x000fe200078e00ff */
[----:B------:R-:W-:Y:S01]  /*f320*/  USHF.R.S32.HI UR11, URZ, 0x1f, UR10 ;  /* 0x0000001f3f0b7899 */ /* 0x000fe2000801140a */
[----:B------:R-:W-:Y:S01]  /*f330*/  IMAD.MOV.U32 R8, RZ, RZ, RZ ;  /* 0x000000ffff087224 */ /* 0x000fe200078e00ff */
[----:B------:R-:W-:Y:S01]  /*f340*/  ULDC UR8, c[0x0][0xc] ;  /* 0x0000030000087ab9 */ /* 0x000fe20000000800 */
[----:B------:R-:W-:-:S02]  /*f350*/  USHF.L.U32 UR5, UR9, UR6, URZ ;  /* 0x0000000609057299 */ /* 0x000fc4000800063f */
[----:B------:R-:W-:Y:S01]  /*f360*/  ULEA.HI UR11, UR11, UR10, URZ, 0x6 ;  /* 0x0000000a0b0b7291 */ /* 0x000fe2000f8f303f */
[----:B------:R-:W-:Y:S01]  /*f370*/  ULDC UR9, c[0x0][0x10] ;  /* 0x0000040000097ab9 */ /* 0x000fe20000000800 */
[----:B------:R-:W-:Y:S02]  /*f380*/  ULOP3.LUT UR6, URZ, UR7, URZ, 0x33, !UPT ;  /* 0x000000073f067292 */ /* 0x000fe4000f8e333f */
[----:B------:R-:W-:Y:S01]  /*f390*/  UIMAD.WIDE.U32 UR8, UR8, UR9, URZ ;  /* 0x00000009080872a5 */ /* 0x000fe2000f8e003f */
[----:B------:R-:W-:Y:S01]  /*f3a0*/  ULDC UR7, c[0x0][0x14] ;  /* 0x0000050000077ab9 */ /* 0x000fe20000000800 */
[----:B------:R-:W-:Y:S02]  /*f3b0*/  USHF.R.S32.HI UR20, URZ, 0x6, UR11 ;  /* 0x000000063f147899 */ /* 0x000fe4000801140b */
[----:B------:R-:W-:Y:S02]  /*f3c0*/  UIMAD.WIDE.U32 UR22, UR8, UR7, URZ ;  /* 0x00000007081672a5 */ /* 0x000fe4000f8e003f */
[----:B------:R-:W-:-:S02]  /*f3d0*/  UIMAD UR18, UR9, UR7, URZ ;  /* 0x00000007091272a4 */ /* 0x000fc4000f8e023f */
[----:B------:R-:W-:Y:S01]  /*f3e0*/  ULOP3.LUT UR26, UR13, 0x2, URZ, 0xfc, !UPT ;  /* 0x000000020d1a7892 */ /* 0x000fe2000f8efc3f */
[C---:B0-----:R-:W-:Y:S01]  /*f3f0*/  LOP3.LUT P2, RZ, R2.reuse, 0x7f, RZ, 0xc0, !PT ;  /* 0x0000007f02ff7812 */ /* 0x041fe2000784c0ff */
[----:B------:R-:W-:Y:S01]  /*f400*/  UIADD3 UR18, UR23, UR18, URZ ;  /* 0x0000001217127290 */ /* 0x000fe2000fffe03f */
[----:B------:R-:W-:Y:S01]  /*f410*/  LOP3.LUT P0, RZ, R2, 0x1f, RZ, 0xc0, !PT ;  /* 0x0000001f02ff7812 */ /* 0x000fe2000780c0ff */
[----:B------:R-:W-:Y:S01]  /*f420*/  UIADD3 UR27, UR20, 0x1, URZ ;  /* 0x00000001141b7890 */ /* 0x000fe2000fffe03f */
[----:B------:R-:W-:Y:S02]  /*f430*/  ULDC.64 UR24, c[0x0][0x198] ;  /* 0x0000660000187ab9 */ /* 0x000fe40000000a00 */
[----:B------:R-:W-:-:S13]  /*f440*/  PLOP3.LUT P0, PT, P0, P2, PT, 0x8a, 0x0 ;  /* 0x000000000000781c */ /* 0x000fda0000705172 */
.L_x_310:
[----:B------:R-:W-:-:S03]  /*f450*/  UMOV UR7, 0xffffffff ;  /* 0xffffffff00077882 */ /* 0x000fc60000000000 */
[----:B------:R-:W-:Y:S05]  /*f460*/  BRA.DIV UR7, `(.L_x_299) ;  /* 0x00000012077c7947 */ /* 0x000fea000b800000 */
[----:B------:R-:W-:-:S13]  /*f470*/  ELECT P1, URZ, PT ;  /* 0x00000000003f782f */ /* 0x000fda0003820000 */
.L_x_326:
[----:B------:R-:W0:Y:S01]  /*f480*/  LDC R2, c[0x0][0x28c] ;  /* 0x0000a300ff027b82 */ /* 0x000e220000000800 */
[----:B------:R-:W-:Y:S01]  /*f490*/  BSSY B1, `(.L_x_300) ;  /* 0x0000038000017945 */ /* 0x000fe20003800000 */
[----:B0-----:R-:W-:-:S13]  /*f4a0*/  ISETP.LT.OR P1, PT, R2, 0x1, !P1 ;  /* 0x000000010200780c */ /* 0x001fda0004f21670 */
[----:B------:R-:W-:Y:S05]  /*f4b0*/  @P1 BRA `(.L_x_301) ;  /* 0x0000000000d41947 */ /* 0x000fea0003800000 */
[----:B------:R-:W-:Y:S02]  /*f4c0*/  IMAD.SHL.U32 R6, R6, 0x80, RZ ;  /* 0x0000008006067824 */ /* 0x000fe400078e00ff */
[----:B------:R-:W-:Y:S02]  /*f4d0*/  IMAD.SHL.U32 R7, R5, 0x100, RZ ;  /* 0x0000010005077824 */ /* 0x000fe400078e00ff */
[----:B------:R-:W-:Y:S02]  /*f4e0*/  IMAD.MOV.U32 R12, RZ, RZ, RZ ;  /* 0x000000ffff0c7224 */ /* 0x000fe400078e00ff */
[----:B------:R-:W-:Y:S02]  /*f4f0*/  IMAD.U32 R14, RZ, RZ, UR27 ;  /* 0x0000001bff0e7e24 */ /* 0x000fe4000f8e00ff */
[----:B------:R-:W-:Y:S02]  /*f500*/  IMAD.MOV.U32 R2, RZ, RZ, R0 ;  /* 0x000000ffff027224 */ /* 0x000fe400078e0000 */
[----:B------:R-:W-:-:S07]  /*f510*/  IMAD.MOV.U32 R3, RZ, RZ, R8 ;  /* 0x000000ffff037224 */ /* 0x000fce00078e0008 */
.L_x_305:
[----:B------:R-:W0:Y:S01]  /*f520*/  S2R R5, SR_CgaCtaId ;  /* 0x0000000000057919 */ /* 0x000e220000008800 */
[----:B------:R-:W-:-:S04]  /*f530*/  MOV R4, 0x400 ;  /* 0x0000040000047802 */ /* 0x000fc80000000f00 */
[----:B0-----:R-:W-:Y:S02]  /*f540*/  LEA R10, R5, R4, 0x18 ;  /* 0x00000004050a7211 */ /* 0x001fe400078ec0ff */
[----:B------:R-:W-:Y:S01]  /*f550*/  SHF.L.U32 R4, R2, 0x1f, RZ ;  /* 0x0000001f02047819 */ /* 0x000fe200000006ff */
[----:B------:R-:W0:Y:S02]  /*f560*/  @!P2 LDC R5, c[0x0][0x500] ;  /* 0x00014000ff05ab82 */ /* 0x000e240000000800 */
[----:B------:R-:W-:-:S04]  /*f570*/  IMAD R13, R3, 0x8, R10 ;  /* 0x00000008030d7824 */ /* 0x000fc800078e020a */
[----:B------:R-:W1:Y:S02]  /*f580*/  SYNCS.PHASECHK.TRANS64.TRYWAIT P1, [R13+URZ+0x48], R4 ;  /* 0x000048040d0075a7 */ /* 0x000e64000802017f */
[----:B-1----:R-:W-:Y:S05]  /*f590*/  @!P1 BRA `(.L_x_302) ;  /* 0x0000001000509947 */ /* 0x002fea0003800000 */
.L_x_327:
[----:B------:R-:W-:Y:S01]  /*f5a0*/  UPRMT UR7, UR26, 0x9910, URZ ;  /* 0x000099101a077896 */ /* 0x000fe2000800003f */
[----:B0-----:R0:W-:Y:S03]  /*f5b0*/  @!P2 SYNCS.ARRIVE.TRANS64 RZ, [R13+URZ], R5 ;  /* 0x000000050dffa9a7 */ /* 0x0011e6000800003f */
[----:B------:R-:W-:-:S06]  /*f5c0*/  UISETP.NE.AND UP0, UPT, UR7, 0x2, UPT ;  /* 0x000000020700788c */ /* 0x000fcc000bf05270 */
[----:B------:R-:W-:-:S13]  /*f5d0*/  PLOP3.LUT P1, PT, PT, PT, UP0, 0x80, 0x0 ;  /* 0x000000000000781c */ /* 0x000fda0003f2f008 */
[----:B0-----:R-:W-:Y:S05]  /*f5e0*/  @P1 BRA `(.L_x_303) ;  /* 0x0000000000041947 */ /* 0x001fea0003800000 */
[----:B------:R-:W-:Y:S01]  /*f5f0*/  BPT.TRAP 0x1 ;  /* 0x000000040000795c */ /* 0x000fe20000300000 */
.L_x_303:
[----:B------:R-:W-:Y:S05]  /*f600*/  @P0 BRA `(.L_x_304) ;  /* 0x0000000000040947 */ /* 0x000fea0003800000 */
[----:B------:R-:W-:Y:S01]  /*f610*/  BPT.TRAP 0x1 ;  /* 0x000000040000795c */ /* 0x000fe20000300000 */
.L_x_304:
[--C-:B-1----:R-:W-:Y:S01]  /*f620*/  IMAD R4, R3, 0x4000, R10.reuse ;  /* 0x0000400003047824 */ /* 0x102fe200078e020a */
[----:B------:R-:W-:Y:S01]  /*f630*/  R2UR UR9, R13 ;  /* 0x000000000d0972ca */ /* 0x000fe200000e0000 */
[----:B------:R-:W-:Y:S01]  /*f640*/  IMAD R10, R3, 0x2000, R10 ;  /* 0x00002000030a7824 */ /* 0x000fe200078e020a */
[----:B------:R-:W-:Y:S01]  /*f650*/  UIADD3 UR14, UP0, UR24, 0xf0, URZ ;  /* 0x000000f0180e7890 */ /* 0x000fe2000ff1e03f */
[----:B------:R-:W-:Y:S01]  /*f660*/  VIADD R14, R14, 0xffffffff ;  /* 0xffffffff0e0e7836 */ /* 0x000fe20000000000 */
[----:B------:R-:W-:Y:S01]  /*f670*/  R2UR UR7, R4 ;  /* 0x00000000040772ca */ /* 0x000fe200000e0000 */
[----:B------:R-:W-:Y:S01]  /*f680*/  UIADD3 UR28, UP1, UR24, 0x1f0, URZ ;  /* 0x000001f0181c7890 */ /* 0x000fe2000ff3e03f */
[----:B------:R-:W-:Y:S01]  /*f690*/  R2UR UR8, R10 ;  /* 0x000000000a0872ca */ /* 0x000fe200000e0000 */
[----:B------:R-:W-:Y:S01]  /*f6a0*/  UIADD3.X UR15, URZ, UR25, URZ, UP0, !UPT ;  /* 0x000000193f0f7290 */ /* 0x000fe200087fe43f */
[----:B------:R-:W-:Y:S01]  /*f6b0*/  R2UR UR11, R7 ;  /* 0x00000000070b72ca */ /* 0x000fe200000e0000 */
[----:B------:R-:W-:Y:S01]  /*f6c0*/  VIADD R3, R3, 0x1 ;  /* 0x0000000103037836 */ /* 0x000fe20000000000 */
[----:B------:R-:W-:Y:S01]  /*f6d0*/  R2UR UR10, R12 ;  /* 0x000000000c0a72ca */ /* 0x000fe200000e0000 */
[----:B------:R-:W-:Y:S01]  /*f6e0*/  UIADD3.X UR29, URZ, UR25, URZ, UP1, !UPT ;  /* 0x000000193f1d7290 */ /* 0x000fe20008ffe43f */
[----:B------:R-:W-:Y:S01]  /*f6f0*/  R2UR UR12, R11 ;  /* 0x000000000b0c72ca */ /* 0x000fe200000e0000 */
[----:B------:R-:W-:Y:S01]  /*f700*/  UMOV UR16, 0x0 ;  /* 0x0000000000107882 */ /* 0x000fe20000000000 */
[----:B------:R-:W-:Y:S01]  /*f710*/  R2UR UR21, R6 ;  /* 0x00000000061572ca */ /* 0x000fe200000e0000 */
[----:B------:R-:W-:Y:S01]  /*f720*/  UMOV UR17, 0x10000000 ;  /* 0x1000000000117882 */ /* 0x000fe20000000000 */
[----:B------:R-:W-:Y:S01]  /*f730*/  ISETP.GT.AND P3, PT, R14, 0x1, PT ;  /* 0x000000010e00780c */ /* 0x000fe20003f64270 */
[----:B------:R-:W-:Y:S01]  /*f740*/  UIADD3 UR7, UR7, 0x180, URZ ;  /* 0x0000018007077890 */ /* 0x000fe2000fffe03f */
[----:B------:R-:W-:Y:S01]  /*f750*/  ISETP.NE.AND P1, PT, R3, 0x9, PT ;  /* 0x000000090300780c */ /* 0x000fe20003f25270 */
[----:B------:R-:W-:Y:S01]  /*f760*/  UIADD3 UR19, UR8, 0x24180, URZ ;  /* 0x0002418008137890 */ /* 0x000fe2000fffe03f */
[----:B------:R-:W-:-:S02]  /*f770*/  VIADD R12, R12, 0x40 ;  /* 0x000000400c0c7836 */ /* 0x000fc40000000000 */
[----:B------:R-:W-:Y:S02]  /*f780*/  SEL R5, RZ, 0x1, P1 ;  /* 0x00000001ff057807 */ /* 0x000fe40000800000 */
[----:B------:R-:W-:Y:S01]  /*f790*/  UMOV UR8, UR7 ;  /* 0x0000000700087c82 */ /* 0x000fe20008000000 */
[----:B------:R-:W-:Y:S01]  /*f7a0*/  SEL R3, R3, RZ, P1 ;  /* 0x000000ff03037207 */ /* 0x000fe20000800000 */
[----:B------:R0:W-:Y:S01]  /*f7b0*/  UTMALDG.3D [UR8], [UR14], desc[UR16] ;  /* 0x000010080e0075b4 */ /* 0x0001e20008011000 */
[----:B------:R-:W-:Y:S01]  /*f7c0*/  LOP3.LUT R2, R2, R5, RZ, 0x3c, !PT ;  /* 0x0000000502027212 */ /* 0x000fe200078e3cff */
[----:B0-----:R-:W-:Y:S01]  /*f7d0*/  UMOV UR8, UR19 ;  /* 0x0000001300087c82 */ /* 0x001fe20008000000 */
[----:B------:R-:W-:Y:S02]  /*f7e0*/  UMOV UR11, UR21 ;  /* 0x00000015000b7c82 */ /* 0x000fe40008000000 */
[----:B------:R0:W-:Y:S02]  /*f7f0*/  UTMALDG.3D [UR8], [UR28], desc[UR16] ;  /* 0x000010081c0075b4 */ /* 0x0001e40008011000 */
[----:B0-----:R-:W-:Y:S05]  /*f800*/  @P3 BRA `(.L_x_305) ;  /* 0xfffffffc00443947 */ /* 0x001fea000383ffff */
.L_x_301:
[----:B------:R-:W-:Y:S05]  /*f810*/  BSYNC B1 ;  /* 0x0000000000017941 */ /* 0x000fea0003800000 */
.L_x_300:
[----:B------:R-:W2:Y:S01]  /*f820*/  LDL.LU R15, [R1+0x78] ;  /* 0x00007800010f7983 */ /* 0x000ea20000300800 */
[----:B------:R-:W-:Y:S01]  /*f830*/  LOP3.LUT P5, RZ, R9, 0xff, RZ, 0xc0, !PT ;  /* 0x000000ff09ff7812 */ /* 0x000fe200078ac0ff */
[----:B------:R-:W-:Y:S01]  /*f840*/  VIADD R8, R8, UR20 ;  /* 0x0000001408087c36 */ /* 0x000fe20008000000 */
[----:B------:R-:W-:Y:S01]  /*f850*/  ULDC.64 UR8, c[0x0][0x650] ;  /* 0x0001940000087ab9 */ /* 0x000fe20000000a00 */
[----:B------:R-:W3:Y:S01]  /*f860*/  LDL.LU R13, [R1+0x7c] ;  /* 0x00007c00010d7983 */ /* 0x000ee20000300800 */
[----:B------:R-:W-:Y:S01]  /*f870*/  IMAD.U32 R5, RZ, RZ, UR20 ;  /* 0x00000014ff057e24 */ /* 0x000fe2000f8e00ff */
[----:B------:R-:W-:Y:S01]  /*f880*/  UISETP.GE.U32.AND UP0, UPT, UR20, 0x9, UPT ;  /* 0x000000091400788c */ /* 0x000fe2000bf06070 */
[----:B------:R-:W-:Y:S01]  /*f890*/  ISETP.GT.U32.AND P1, PT, R8, 0x8, PT ;  /* 0x000000080800780c */ /* 0x000fe20003f24070 */
[----:B------:R-:W-:Y:S01]  /*f8a0*/  BSSY B1, `(.L_x_306) ;  /* 0x000006c000017945 */ /* 0x000fe20003800000 */
[----:B------:R-:W-:Y:S01]  /*f8b0*/  IMAD.MOV.U32 R6, RZ, RZ, -0x1 ;  /* 0xffffffffff067424 */ /* 0x000fe200078e00ff */
[----:B------:R-:W-:Y:S01]  /*f8c0*/  PRMT R9, RZ, 0x7610, R9 ;  /* 0x00007610ff097816 */ /* 0x000fe20000000009 */
[----:B------:R-:W-:Y:S01]  /*f8d0*/  IMAD.MOV.U32 R11, RZ, RZ, -0x1 ;  /* 0xffffffffff0b7424 */ /* 0x000fe200078e00ff */
[----:B------:R-:W-:-:S02]  /*f8e0*/  ISETP.LT.U32.AND P1, PT, R5, 0x9, P1 ;  /* 0x000000090500780c */ /* 0x000fc40000f21070 */
[----:B------:R-:W0:Y:S01]  /*f8f0*/  @P5 S2R R3, SR_CgaCtaId ;  /* 0x0000000000035919 */ /* 0x000e220000008800 */
[----:B------:R-:W-:Y:S02]  /*f900*/  @P5 MOV R2, 0x400 ;  /* 0x0000040000025802 */ /* 0x000fe40000000f00 */
[----:B------:R-:W-:Y:S02]  /*f910*/  PLOP3.LUT P3, PT, PT, PT, UP0, 0x80, 0x0 ;  /* 0x000000000000781c */ /* 0x000fe40003f6f008 */
[----:B0-----:R-:W-:Y:S01]  /*f920*/  @P5 LEA R4, R3, R2, 0x18 ;  /* 0x0000000203045211 */ /* 0x001fe200078ec0ff */
[----:B------:R-:W-:-:S03]  /*f930*/  IMAD.WIDE.U32 R2, R8, 0x38e38e39, RZ ;  /* 0x38e38e3908027825 */ /* 0x000fc600078e00ff */
[----:B------:R0:W-:Y:S02]  /*f940*/  @P5 SYNCS.ARRIVE.TRANS64.A1T0 RZ, [R4+URZ+0xa8], RZ ;  /* 0x0000a8ff04ff59a7 */ /* 0x0001e4000810003f */
[----:B------:R-:W-:Y:S02]  /*f950*/  SHF.R.U32.HI R5, RZ, 0x1, R3 ;  /* 0x00000001ff057819 */ /* 0x000fe40000011603 */
[----:B------:R-:W-:Y:S02]  /*f960*/  SEL R3, RZ, 0x1, !P1 ;  /* 0x00000001ff037807 */ /* 0x000fe40004800000 */
[----:B------:R-:W-:Y:S01]  /*f970*/  PRMT R2, RZ, 0x7610, R2 ;  /* 0x00007610ff027816 */ /* 0x000fe20000000002 */
[----:B------:R-:W-:Y:S01]  /*f980*/  IMAD R8, R5, -0x9, R8 ;  /* 0xfffffff705087824 */ /* 0x000fe200078e0208 */
[----:B------:R-:W-:-:S04]  /*f990*/  LOP3.LUT R0, R0, R3, RZ, 0x3c, !PT ;  /* 0x0000000300007212 */ /* 0x000fc800078e3cff */
[----:B------:R-:W-:Y:S01]  /*f9a0*/  @P3 LOP3.LUT R0, R0, 0x1, R5, 0x78, !PT ;  /* 0x0000000100003812 */ /* 0x000fe200078e7805 */
[----:B------:R-:W-:Y:S01]  /*f9b0*/  IMAD.MOV.U32 R5, RZ, RZ, -0x1 ;  /* 0xffffffffff057424 */ /* 0x000fe200078e00ff */
[----:B---3--:R-:W-:-:S04]  /*f9c0*/  IADD3 R13, P5, R13, UR22, RZ ;  /* 0x000000160d0d7c10 */ /* 0x008fc8000ffbe0ff */
[----:B--2---:R-:W-:Y:S01]  /*f9d0*/  IADD3.X R15, R15, UR18, RZ, P5, !PT ;  /* 0x000000120f0f7c10 */ /* 0x004fe2000affe4ff */
[----:B------:R0:W-:Y:S01]  /*f9e0*/  STL [R1+0x7c], R13 ;  /* 0x00007c0d01007387 */ /* 0x0001e20000100800 */
[----:B------:R-:W-:-:S03]  /*f9f0*/  ISETP.GE.U32.AND P1, PT, R13, UR8, PT ;  /* 0x000000080d007c0c */ /* 0x000fc6000bf26070 */
[----:B------:R0:W-:Y:S01]  /*fa00*/  STL [R1+0x78], R15 ;  /* 0x0000780f01007387 */ /* 0x0001e20000100800 */
[----:B------:R-:W-:-:S13]  /*fa10*/  ISETP.GE.U32.AND.EX P1, PT, R15, UR9, PT, P1 ;  /* 0x000000090f007c0c */ /* 0x000fda000bf26110 */
[----:B0-----:R-:W-:Y:S05]  /*fa20*/  @P1 BRA `(.L_x_307) ;  /* 0x00000004004c1947 */ /* 0x001fea0003800000 */
[----:B------:R-:W-:Y:S01]  /*fa30*/  ULDC.64 UR8, c[0x0][0x628] ;  /* 0x00018a0000087ab9 */ /* 0x000fe20000000a00 */
[----:B------:R-:W0:Y:S01]  /*fa40*/  S2R R12, SR_CTAID.X ;  /* 0x00000000000c7919 */ /* 0x000e220000002500 */
[----:B------:R-:W-:Y:S01]  /*fa50*/  ISETP.NE.U32.AND P1, PT, RZ, UR8, PT ;  /* 0x00000008ff007c0c */ /* 0x000fe2000bf25070 */
[----:B------:R-:W-:Y:S01]  /*fa60*/  ULDC UR10, c[0x0][0x630] ;  /* 0x00018c00000a7ab9 */ /* 0x000fe20000000800 */
[----:B------:R-:W-:Y:S01]  /*fa70*/  IMAD.MOV.U32 R2, RZ, RZ, R13 ;  /* 0x000000ffff027224 */ /* 0x000fe200078e000d */
[----:B------:R-:W1:Y:S01]  /*fa80*/  S2R R10, SR_CTAID.Y ;  /* 0x00000000000a7919 */ /* 0x000e620000002600 */
[----:B------:R-:W-:Y:S01]  /*fa90*/  ISETP.NE.AND.EX P1, PT, RZ, UR9, PT, P1 ;  /* 0x00000009ff007c0c */ /* 0x000fe2000bf25310 */
[----:B------:R-:W-:-:S12]  /*faa0*/  IMAD.MOV.U32 R3, RZ, RZ, R15 ;  /* 0x000000ffff037224 */ /* 0x000fd800078e000f */
[----:B------:R-:W-:Y:S05]  /*fab0*/  @!P1 BRA `(.L_x_308) ;  /* 0x0000000000289947 */ /* 0x000fea0003800000 */
[----:B------:R-:W-:Y:S02]  /*fac0*/  ULDC UR7, c[0x0][0x634] ;  /* 0x00018d0000077ab9 */ /* 0x000fe40000000800 */
[----:B------:R-:W-:-:S05]  /*fad0*/  IADD3 R7, P1, R13, UR7, RZ ;  /* 0x000000070d077c10 */ /* 0x000fca000ff3e0ff */
[----:B------:R-:W-:-:S04]  /*fae0*/  IMAD.X R11, RZ, RZ, R15, P1 ;  /* 0x000000ffff0b7224 */ /* 0x000fc800008e060f */
[----:B------:R-:W-:-:S04]  /*faf0*/  IMAD.WIDE.U32 R4, R11, UR8, RZ ;  /* 0x000000080b047c25 */ /* 0x000fc8000f8e00ff */
[----:B------:R-:W-:-:S04]  /*fb00*/  IMAD.WIDE.U32 R4, P1, R7, UR9, R4 ;  /* 0x0000000907047c25 */ /* 0x000fc8000f820004 */
[----:B------:R-:W-:-:S04]  /*fb10*/  IMAD.WIDE.U32 R6, R7, UR8, RZ ;  /* 0x0000000807067c25 */ /* 0x000fc8000f8e00ff */
[----:B------:R-:W-:Y:S01]  /*fb20*/  IMAD.X R3, RZ, RZ, RZ, P1 ;  /* 0x000000ffff037224 */ /* 0x000fe200008e06ff */
[----:B------:R-:W-:Y:S01]  /*fb30*/  IADD3 RZ, P1, R7, R4, RZ ;  /* 0x0000000407ff7210 */ /* 0x000fe20007f3e0ff */
[----:B------:R-:W-:-:S04]  /*fb40*/  IMAD.MOV.U32 R2, RZ, RZ, R5 ;  /* 0x000000ffff027224 */ /* 0x000fc800078e0005 */
[----:B------:R-:W-:-:S08]  /*fb50*/  IMAD.WIDE.U32.X R2, R11, UR9, R2, P1 ;  /* 0x000000090b027c25 */ /* 0x000fd000088e0402 */
.L_x_308:
[--C-:B------:R-:W-:Y:S01]  /*fb60*/  SHF.R.U64 R11, R2, UR10, R3.reuse ;  /* 0x0000000a020b7c19 */ /* 0x100fe20008001203 */
[----:B------:R-:W-:Y:S01]  /*fb70*/  ULDC.64 UR8, c[0x0][0x620] ;  /* 0x0001880000087ab9 */ /* 0x000fe20000000a00 */
[----:B------:R-:W-:Y:S01]  /*fb80*/  SHF.R.U32.HI R2, RZ, UR10, R3 ;  /* 0x0000000aff027c19 */ /* 0x000fe20008011603 */
[----:B------:R-:W-:Y:S01]  /*fb90*/  IMAD.MOV.U32 R3, RZ, RZ, R15 ;  /* 0x000000ffff037224 */ /* 0x000fe200078e000f */
[----:B------:R-:W-:Y:S01]  /*fba0*/  IADD3 R5, P1, RZ, -R11, RZ ;  /* 0x8000000bff057210 */ /* 0x000fe20007f3e0ff */
[----:B------:R-:W-:Y:S01]  /*fbb0*/  ULDC UR7, c[0x0][0x150] ;  /* 0x0000540000077ab9 */ /* 0x000fe20000000800 */
[----:B0-----:R-:W-:Y:S01]  /*fbc0*/  I2FP.F32.U32 R6, R12 ;  /* 0x0000000c00067245 */ /* 0x001fe20000201000 */
[----:B------:R-:W0:Y:S01]  /*fbd0*/  LDC R7, c[0x0][0x144] ;  /* 0x00005100ff077b82 */ /* 0x000e220000000800 */
[----:B------:R-:W-:Y:S01]  /*fbe0*/  ULDC.64 UR10, c[0x0][0x640] ;  /* 0x00019000000a7ab9 */ /* 0x000fe20000000a00 */
[----:B------:R-:W-:Y:S01]  /*fbf0*/  IMAD.X R2, RZ, RZ, ~R2, P1 ;  /* 0x000000ffff027224 */ /* 0x000fe200008e0e02 */
[----:B------:R-:W-:Y:S01]  /*fc00*/  ISETP.NE.U32.AND P1, PT, RZ, UR10, PT ;  /* 0x0000000aff007c0c */ /* 0x000fe2000bf25070 */
[----:B------:R-:W-:Y:S01]  /*fc10*/  FMUL R6, R6, UR7 ;  /* 0x0000000706067c20 */ /* 0x000fe20008400000 */
[----:B------:R-:W-:Y:S01]  /*fc20*/  ULDC UR7, c[0x0][0x618] ;  /* 0x0001860000077ab9 */ /* 0x000fe20000000800 */
[----:B------:R-:W-:Y:S01]  /*fc30*/  IMAD R4, R2, UR8, RZ ;  /* 0x0000000802047c24 */ /* 0x000fe2000f8e02ff */
[----:B------:R-:W-:Y:S01]  /*fc40*/  ISETP.NE.AND.EX P1, PT, RZ, UR11, PT, P1 ;  /* 0x0000000bff007c0c */ /* 0x000fe2000bf25310 */
[----:B------:R-:W-:Y:S01]  /*fc50*/  IMAD.MOV.U32 R2, RZ, RZ, R13 ;  /* 0x000000ffff027224 */ /* 0x000fe200078e000d */
[----:B------:R-:W2:Y:S01]  /*fc60*/  LDC R15, c[0x0][0x148] ;  /* 0x00005200ff0f7b82 */ /* 0x000ea20000000800 */
[----:B------:R-:W3:Y:S02]  /*fc70*/  F2I.U32.TRUNC.NTZ R6, R6 ;  /* 0x0000000600067305 */ /* 0x000ee4000020f000 */
[----:B------:R-:W-:Y:S01]  /*fc80*/  IMAD.WIDE.U32 R2, R5, UR8, R2 ;  /* 0x0000000805027c25 */ /* 0x000fe2000f8e0002 */
[----:B------:R-:W-:-:S03]  /*fc90*/  ULDC UR8, c[0x0][0x154] ;  /* 0x0000550000087ab9 */ /* 0x000fc60000000800 */
[----:B------:R-:W-:Y:S01]  /*fca0*/  IMAD R5, R5, UR9, R4 ;  /* 0x0000000905057c24 */ /* 0x000fe2000f8e0204 */
[----:B------:R-:W-:-:S03]  /*fcb0*/  ULDC UR9, c[0x0][0x608] ;  /* 0x0001820000097ab9 */ /* 0x000fc60000000800 */
[----:B------:R-:W-:-:S05]  /*fcc0*/  IMAD.IADD R3, R3, 0x1, R5 ;  /* 0x0000000103037824 */ /* 0x000fca00078e0205 */
[----:B------:R-:W-:Y:S01]  /*fcd0*/  SHF.R.U64 R13, R2, UR7, R3 ;  /* 0x00000007020d7c19 */ /* 0x000fe20008001203 */
[----:B---3--:R-:W-:Y:S01]  /*fce0*/  IMAD.MOV R6, RZ, RZ, -R6 ;  /* 0x000000ffff067224 */ /* 0x008fe200078e0a06 */
[----:B-1----:R-:W-:-:S03]  /*fcf0*/  I2FP.F32.U32 R2, R10 ;  /* 0x0000000a00027245 */ /* 0x002fc60000201000 */
[----:B0-----:R-:W-:Y:S02]  /*fd00*/  IMAD R19, R7, R6, R12 ;  /* 0x0000000607137224 */ /* 0x001fe400078e020c */
[----:B------:R-:W-:Y:S01]  /*fd10*/  FMUL R4, R2, UR8 ;  /* 0x0000000802047c20 */ /* 0x000fe20008400000 */
[----:B------:R-:W-:Y:S01]  /*fd20*/  SHF.R.U32.HI R2, RZ, UR7, R3 ;  /* 0x00000007ff027c19 */ /* 0x000fe20008011603 */
[----:B------:R-:W-:Y:S02]  /*fd30*/  ULDC UR7, c[0x0][0x658] ;  /* 0x0001960000077ab9 */ /* 0x000fe40000000800 */
[----:B------:R0:W1:Y:S01]  /*fd40*/  F2I.U32.TRUNC.NTZ R18, R4 ;  /* 0x0000000400127305 */ /* 0x000062000020f000 */
[--C-:B------:R-:W-:Y:S02]  /*fd50*/  SHF.R.U64 R16, R13, UR9, R2.reuse ;  /* 0x000000090d107c19 */ /* 0x100fe40008001202 */
[----:B------:R-:W-:-:S04]  /*fd60*/  SHF.R.U32.HI R3, RZ, UR9, R2 ;  /* 0x00000009ff037c19 */ /* 0x000fc80008011602 */
[--C-:B------:R-:W-:Y:S02]  /*fd70*/  SHF.R.U64 R14, R16, UR7, R3.reuse ;  /* 0x00000007100e7c19 */ /* 0x100fe40008001203 */
[----:B------:R-:W-:-:S03]  /*fd80*/  SHF.R.U32.HI R3, RZ, UR7, R3 ;  /* 0x00000007ff037c19 */ /* 0x000fc60008011603 */
[----:B------:R-:W-:Y:S01]  /*fd90*/  IMAD.MOV.U32 R2, RZ, RZ, R14 ;  /* 0x000000ffff027224 */ /* 0x000fe200078e000e */
[----:B0-2---:R-:W-:Y:S06]  /*fda0*/  @!P1 BRA `(.L_x_309) ;  /* 0x0000000000289947 */ /* 0x005fec0003800000 */
        /* <DEDUP_REMOVED lines=10> */
.L_x_309:
[----:B------:R-:W-:Y:S01]  /*fe50*/  ULDC UR7, c[0x0][0x648] ;  /* 0x0001920000077ab9 */ /* 0x000fe20000000800 */
[----:B-1----:R-:W-:Y:S01]  /*fe60*/  IMAD.MOV R18, RZ, RZ, -R18 ;  /* 0x000000ffff127224 */ /* 0x002fe200078e0a12 */
[----:B------:R-:W-:Y:S01]  /*fe70*/  SHF.R.U64 R3, R2, UR7, R3 ;  /* 0x0000000702037c19 */ /* 0x000fe20008001203 */
[----:B------:R-:W-:Y:S01]  /*fe80*/  ULDC UR7, c[0x0][0x638] ;  /* 0x00018e0000077ab9 */ /* 0x000fe20000000800 */
[----:B------:R-:W-:Y:S01]  /*fe90*/  LOP3.LUT R2, R16, UR6, RZ, 0xc0, !PT ;  /* 0x0000000610027c12 */ /* 0x000fe2000f8ec0ff */
[----:B------:R-:W-:Y:S01]  /*fea0*/  @P4 IMAD R19, R15, R18, R10 ;  /* 0x000000120f134224 */ /* 0x000fe200078e020a */
[----:B------:R-:W-:Y:S01]  /*feb0*/  LOP3.LUT R13, R13, UR4, RZ, 0xc0, !PT ;  /* 0x000000040d0d7c12 */ /* 0x000fe2000f8ec0ff */
[----:B------:R-:W-:Y:S01]  /*fec0*/  IMAD.MOV R5, RZ, RZ, -R3 ;  /* 0x000000ffff057224 */ /* 0x000fe200078e0a03 */
[----:B------:R-:W-:Y:S01]  /*fed0*/  ULDC UR8, c[0x0][0x610] ;  /* 0x0001840000087ab9 */ /* 0x000fe20000000800 */
[----:B------:R-:W-:Y:S02]  /*fee0*/  IMAD R2, R3, UR5, R2 ;  /* 0x0000000503027c24 */ /* 0x000fe4000f8e0202 */
[----:B------:R-:W-:Y:S01]  /*fef0*/  IMAD R14, R5, UR7, R14 ;  /* 0x00000007050e7c24 */ /* 0x000fe2000f8e020e */
[----:B------:R-:W-:Y:S01]  /*ff00*/  ULDC UR7, c[0x0][0x600] ;  /* 0x0001800000077ab9 */ /* 0x000fe20000000800 */
[----:B------:R-:W-:-:S02]  /*ff10*/  IMAD R5, R2, UR8, R19 ;  /* 0x0000000802057c24 */ /* 0x000fc4000f8e0213 */
[----:B------:R-:W-:Y:S02]  /*ff20*/  IMAD R14, R14, UR7, R13 ;  /* 0x000000070e0e7c24 */ /* 0x000fe4000f8e020d */
[----:B------:R-:W-:-:S03]  /*ff30*/  IMAD.MOV.U32 R2, RZ, RZ, 0x1 ;  /* 0x00000001ff027424 */ /* 0x000fc600078e00ff */
[----:B------:R-:W-:Y:S02]  /*ff40*/  SEL R6, R14, R5, !P4 ;  /* 0x000000050e067207 */ /* 0x000fe40006000000 */
[----:B------:R-:W-:-:S07]  /*ff50*/  SEL R5, R5, R14, !P4 ;  /* 0x0000000e05057207 */ /* 0x000fce0006000000 */
.L_x_307:
[----:B------:R-:W-:Y:S05]  /*ff60*/  BSYNC B1 ;  /* 0x0000000000017941 */ /* 0x000fea0003800000 */
.L_x_306:
[----:B------:R-:W-:-:S13]  /*ff70*/  LOP3.LUT P1, RZ, R2, 0xff, RZ, 0xc0, !PT ;  /* 0x000000ff02ff7812 */ /* 0x000fda000782c0ff */
[----:B------:R-:W-:Y:S05]  /*ff80*/  @P1 BRA `(.L_x_310) ;  /* 0xfffffff400301947 */ /* 0x000fea000383ffff */
[----:B------:R-:W-:Y:S05]  /*ff90*/  BSYNC B0 ;  /* 0x0000000000007941 */ /* 0x000fea0003800000 */
.L_x_298:
[----:B------:R-:W-:-:S03]  /*ffa0*/  UMOV UR7, 0xffffffff ;  /* 0xffffffff00077882 */ /* 0x000fc60000000000 */
[----:B------:R-:W-:Y:S05]  /*ffb0*/  BRA.DIV UR7, `(.L_x_311) ;  /* 0x0000000607dc7947 */ /* 0x000fea000b800000 */
[----:B------:R-:W-:-:S13]  /*ffc0*/  ELECT P0, URZ, PT ;  /* 0x00000000003f782f */ /* 0x000fda0003800000 */
.L_x_330:
[----:B------:R-:W-:Y:S04]  /*ffd0*/  BSSY B0, `(.L_x_312) ;  /* 0x0000059000007945 */ /* 0x000fe80003800000 */
[----:B------:R-:W-:Y:S05]  /*ffe0*/  @!P0 BRA `(.L_x_313) ;  /* 0x00000004005c8947 */ /* 0x000fea0003800000 */
[----:B------:R-:W-:-:S04]  /*fff0*/  ULOP3.LUT UR7, UR13, 0x2, URZ, 0xfc, !UPT ;  /* 0x000000020d077892 */ /* 0x000fc8000f8efc3f */
[----:B------:R-:W-:-:S06]  /*10000*/  UISETP.NE.AND UP0, UPT, UR7, 0x3, UPT ;  /* 0x000000030700788c */ /* 0x000fcc000bf05270 */
[----:B------:R-:W-:-:S13]  /*10010*/  PLOP3.LUT P0, PT, PT, PT, UP0, 0x80, 0x0 ;  /* 0x000000000000781c */ /* 0x000fda0003f0f008 */
[----:B------:R-:W-:Y:S05]  /*10020*/  @!P0 BRA `(.L_x_314) ;  /* 0x0000000000048947 */ /* 0x000fea0003800000 */
[----:B------:R-:W-:Y:S01]  /*10030*/  BPT.TRAP 0x1 ;  /* 0x000000040000795c */ /* 0x000fe20000300000 */
.L_x_314:
[----:B------:R-:W0:Y:S01]  /*10040*/  S2R R3, SR_CgaCtaId ;  /* 0x0000000000037919 */ /* 0x000e220000008800 */
[----:B------:R-:W-:-:S04]  /*10050*/  MOV R2, 0x400 ;  /* 0x0000040000027802 */ /* 0x000fc80000000f00 */
[----:B0-----:R-:W-:Y:S02]  /*10060*/  LEA R3, R3, R2, 0x18 ;  /* 0x0000000203037211 */ /* 0x001fe400078ec0ff */
[----:B------:R-:W-:-:S03]  /*10070*/  SHF.L.U32 R2, R0, 0x1f, RZ ;  /* 0x0000001f00027819 */ /* 0x000fc600000006ff */
[----:B------:R-:W-:-:S04]  /*10080*/  VIADD R3, R3, 0x48 ;  /* 0x0000004803037836 */ /* 0x000fc80000000000 */
[C---:B------:R-:W-:Y:S02]  /*10090*/  IMAD R7, R8.reuse, 0x8, R3 ;  /* 0x0000000808077824 */ /* 0x040fe400078e0203 */
[----:B------:R-:W-:Y:S02]  /*100a0*/  VIADD R8, R8, 0x1 ;  /* 0x0000000108087836 */ /* 0x000fe40000000000 */
[----:B------:R-:W0:Y:S03]  /*100b0*/  SYNCS.PHASECHK.TRANS64.TRYWAIT P0, [R7+URZ], R2 ;  /* 0x00000002070075a7 */ /* 0x000e26000800017f */
[----:B------:R-:W-:-:S04]  /*100c0*/  ISETP.NE.AND P1, PT, R8, 0x9, PT ;  /* 0x000000090800780c */ /* 0x000fc80003f25270 */
[----:B------:R-:W-:Y:S02]  /*100d0*/  SEL R5, RZ, 0x1, P1 ;  /* 0x00000001ff057807 */ /* 0x000fe40000800000 */
[----:B------:R-:W-:Y:S02]  /*100e0*/  SEL R8, R8, RZ, P1 ;  /* 0x000000ff08087207 */ /* 0x000fe40000800000 */
[----:B------:R-:W-:-:S03]  /*100f0*/  LOP3.LUT R5, R0, R5, RZ, 0x3c, !PT ;  /* 0x0000000500057212 */ /* 0x000fc600078e3cff */
[----:B------:R-:W-:Y:S01]  /*10100*/  IMAD R9, R8, 0x8, R3 ;  /* 0x0000000808097824 */ /* 0x000fe200078e0203 */
[----:B------:R-:W-:Y:S01]  /*10110*/  SHF.L.U32 R4, R5, 0x1f, RZ ;  /* 0x0000001f05047819 */ /* 0x000fe200000006ff */
[----:B0-----:R-:W-:Y:S06]  /*10120*/  @!P0 BRA `(.L_x_315) ;  /* 0x0000000400a48947 */ /* 0x001fec0003800000 */
.L_x_331:
[----:B------:R-:W1:Y:S01]  /*10130*/  SYNCS.PHASECHK.TRANS64.TRYWAIT P0, [R9+URZ], R4 ;  /* 0x00000004090075a7 */ /* 0x000e62000800017f */
[----:B------:R-:W-:-:S05]  /*10140*/  VIADD R0, R8, 0x1 ;  /* 0x0000000108007836 */ /* 0x000fca0000000000 */
[----:B------:R-:W-:-:S04]  /*10150*/  ISETP.NE.AND P1, PT, R0, 0x9, PT ;  /* 0x000000090000780c */ /* 0x000fc80003f25270 */
[----:B0-----:R-:W-:Y:S02]  /*10160*/  SEL R2, RZ, 0x1, P1 ;  /* 0x00000001ff027807 */ /* 0x001fe40000800000 */
[----:B------:R-:W-:Y:S02]  /*10170*/  SEL R0, R0, RZ, P1 ;  /* 0x000000ff00007207 */ /* 0x000fe40000800000 */
[----:B------:R-:W-:-:S03]  /*10180*/  LOP3.LUT R7, R5, R2, RZ, 0x3c, !PT ;  /* 0x0000000205077212 */ /* 0x000fc600078e3cff */
[----:B------:R-:W-:Y:S01]  /*10190*/  IMAD R6, R0, 0x8, R3 ;  /* 0x0000000800067824 */ /* 0x000fe200078e0203 */
[----:B------:R-:W-:Y:S01]  /*101a0*/  SHF.L.U32 R5, R7, 0x1f, RZ ;  /* 0x0000001f07057819 */ /* 0x000fe200000006ff */
[----:B-1----:R-:W-:Y:S06]  /*101b0*/  @!P0 BRA `(.L_x_316) ;  /* 0x0000000400948947 */ /* 0x002fec0003800000 */
.L_x_332:
[----:B------:R-:W1:Y:S01]  /*101c0*/  SYNCS.PHASECHK.TRANS64.TRYWAIT P0, [R6+URZ], R5 ;  /* 0x00000005060075a7 */ /* 0x000e62000800017f */
[----:B------:R-:W-:-:S05]  /*101d0*/  VIADD R0, R0, 0x1 ;  /* 0x0000000100007836 */ /* 0x000fca0000000000 */
[----:B------:R-:W-:-:S04]  /*101e0*/  ISETP.NE.AND P1, PT, R0, 0x9, PT ;  /* 0x000000090000780c */ /* 0x000fc80003f25270 */
[----:B------:R-:W-:Y:S02]  /*101f0*/  SEL R2, RZ, 0x1, P1 ;  /* 0x00000001ff027807 */ /* 0x000fe40000800000 */
[----:B------:R-:W-:Y:S02]  /*10200*/  SEL R0, R0, RZ, P1 ;  /* 0x000000ff00007207 */ /* 0x000fe40000800000 */
[----:B------:R-:W-:-:S03]  /*10210*/  LOP3.LUT R7, R7, R2, RZ, 0x3c, !PT ;  /* 0x0000000207077212 */ /* 0x000fc600078e3cff */
[----:B0-----:R-:W-:Y:S01]  /*10220*/  IMAD R9, R0, 0x8, R3 ;  /* 0x0000000800097824 */ /* 0x001fe200078e0203 */
[----:B------:R-:W-:Y:S01]  /*10230*/  SHF.L.U32 R4, R7, 0x1f, RZ ;  /* 0x0000001f07047819 */ /* 0x000fe200000006ff */
[----:B-1----:R-:W-:Y:S06]  /*10240*/  @!P0 BRA `(.L_x_317) ;  /* 0x0000000400848947 */ /* 0x002fec0003800000 */
.L_x_333:
        /* <DEDUP_REMOVED lines=9> */
.L_x_334:
        /* <DEDUP_REMOVED lines=9> */
.L_x_335:
        /* <DEDUP_REMOVED lines=9> */
.L_x_336:
        /* <DEDUP_REMOVED lines=9> */
.L_x_337:
[----:B------:R-:W1:Y:S01]  /*10490*/  SYNCS.PHASECHK.TRANS64.TRYWAIT P0, [R9+URZ], R4 ;  /* 0x00000004090075a7 */ /* 0x000e62000800017f */
[----:B------:R-:W-:-:S05]  /*104a0*/  VIADD R0, R0, 0x1 ;  /* 0x0000000100007836 */ /* 0x000fca0000000000 */
[----:B------:R-:W-:-:S04]  /*104b0*/  ISETP.NE.AND P1, PT, R0, 0x9, PT ;  /* 0x000000090000780c */ /* 0x000fc80003f25270 */
[----:B------:R-:W-:Y:S02]  /*104c0*/  SEL R2, RZ, 0x1, P1 ;  /* 0x00000001ff027807 */ /* 0x000fe40000800000 */
[----:B------:R-:W-:Y:S02]  /*104d0*/  SEL R0, R0, RZ, P1 ;  /* 0x000000ff00007207 */ /* 0x000fe40000800000 */
[----:B------:R-:W-:Y:S01]  /*104e0*/  LOP3.LUT R2, R7, R2, RZ, 0x3c, !PT ;  /* 0x0000000207027212 */ /* 0x000fe200078e3cff */
[----:B-1----:R-:W-:Y:S06]  /*104f0*/  @!P0 BRA `(.L_x_322) ;  /* 0x00000004003c8947 */ /* 0x002fec0003800000 */
.L_x_338:
[----:B------:R-:W-:Y:S01]  /*10500*/  IMAD R3, R0, 0x8, R3 ;  /* 0x0000000800037824 */ /* 0x000fe200078e0203 */
[----:B------:R-:W-:-:S07]  /*10510*/  SHF.L.U32 R0, R2, 0x1f, RZ ;  /* 0x0000001f02007819 */ /* 0x000fce00000006ff */
.L_x_323:
[----:B--2---:R2:W3:Y:S02]  /*10520*/  SYNCS.PHASECHK.TRANS64.TRYWAIT P0, [R3+URZ], R0 ;  /* 0x00000000030075a7 */ /* 0x0044e4000800017f */
[----:B---3--:R-:W-:Y:S05]  /*10530*/  @!P0 NANOSLEEP.SYNCS 0x989680 ;  /* 0x009896800000895d */ /* 0x008fea0003900000 */
[----:B------:R-:W3:Y:S02]  /*10540*/  @!P0 SYNCS.PHASECHK.TRANS64 P0, [R3+URZ], R0 ;  /* 0x00000000030085a7 */ /* 0x000ee4000800007f */
[----:B---3--:R-:W-:Y:S05]  /*10550*/  @!P0 BRA `(.L_x_323) ;  /* 0xfffffffc00f08947 */ /* 0x008fea000383ffff */
.L_x_313:
[----:B------:R-:W-:Y:S05]  /*10560*/  BSYNC B0 ;  /* 0x0000000000007941 */ /* 0x000fea0003800000 */
.L_x_312:
[----:B------:R-:W-:Y:S05]  /*10570*/  EXIT ;  /* 0x000000000000794d */ /* 0x000fea0003800000 */
.L_x_18:
[----:B-1----:R-:W-:-:S04]  /*10580*/  IMAD.U32 R3, RZ, RZ, UR6 ;  /* 0x00000006ff037e24 */ /* 0x002fc8000f8e00ff */
[----:B------:R1:W2:Y:S03]  /*10590*/  SYNCS.PHASECHK.TRANS64.TRYWAIT P0, [R3+URZ], R0 ;  /* 0x00000000030075a7 */ /* 0x0002a6000800017f */
[----:B--2---:R-:W-:Y:S05]  /*105a0*/  @!P0 NANOSLEEP.SYNCS 0x989680 ;  /* 0x009896800000895d */ /* 0x004fea0003900000 */
[----:B------:R-:W2:Y:S02]  /*105b0*/  @!P0 SYNCS.PHASECHK.TRANS64 P0, [R3+URZ], R0 ;  /* 0x00000000030085a7 */ /* 0x000ea4000800007f */
[----:B--2---:R-:W-:Y:S05]  /*105c0*/  @!P0 BRA `(.L_x_18) ;  /* 0xfffffffc00ec8947 */ /* 0x004fea000383ffff */
[----:B------:R-:W-:Y:S05]  /*105d0*/  BRA `(.L_x_17) ;  /* 0xffffff1400947947 */ /* 0x000fea000383ffff */
.L_x_24:
[----:B-----5:R1:W-:Y:S02]  /*105e0*/  STL [R1+0x88], R0 ;  /* 0x0000880001007387 */ /* 0x0203e40000100800 */
[----:B-1----:R-:W-:-:S04]  /*105f0*/  IMAD.U32 R0, RZ, RZ, UR16 ;  /* 0x00000010ff007e24 */ /* 0x002fc8000f8e00ff */
[----:B------:R1:W2:Y:S03]  /*10600*/  SYNCS.PHASECHK.TRANS64.TRYWAIT P0, [R0+URZ], R229 ;  /* 0x000000e5000075a7 */ /* 0x0002a6000800017f */
[----:B--2---:R-:W-:Y:S05]  /*10610*/  @!P0 NANOSLEEP.SYNCS 0x989680 ;  /* 0x009896800000895d */ /* 0x004fea0003900000 */
[----:B------:R1:W2:Y:S02]  /*10620*/  @!P0 SYNCS.PHASECHK.TRANS64 P0, [R0+URZ], R229 ;  /* 0x000000e5000085a7 */ /* 0x0002a4000800007f */
[----:B-1----:R1:W5:Y:S02]  /*10630*/  LDL.LU R0, [R1+0x88] ;  /* 0x0000880001007983 */ /* 0x0023640000300800 */
[----:B-12---:R-:W-:Y:S05]  /*10640*/  @!P0 BRA `(.L_x_24) ;  /* 0xfffffffc00e48947 */ /* 0x006fea000383ffff */
[----:B------:R-:W-:Y:S05]  /*10650*/  BRA `(.L_x_23) ;  /* 0xffffff2800287947 */ /* 0x000fea000383ffff */
.L_x_299:
[----:B------:R-:W-:Y:S01]  /*10660*/  BSSY B1, `(.L_x_324) ;  /* 0x0000006000017945 */ /* 0x000fe20003800000 */
[----:B------:R-:W-:-:S07]  /*10670*/  IMAD.MOV.U32 R2, RZ, RZ, -0x1 ;  /* 0xffffffffff027424 */ /* 0x000fce00078e00ff */
[----:B------:R-:W-:Y:S05]  /*10680*/  WARPSYNC.COLLECTIVE R2, `(.L_x_325) ;  /* 0x00000000020c7348 */ /* 0x000fea0003c00000 */
[----:B------:R-:W-:Y:S02]  /*10690*/  ELECT P1, UR62, PT ;  /* 0x00000000003e782f */ /* 0x000fe40003820000 */
[----:B------:R-:W-:Y:S01]  /*106a0*/  MOV R2, UR62 ;  /* 0x0000003e00027c02 */ /* 0x000fe20008000f00 */
[----:B------:R-:W-:Y:S10]  /*106b0*/  ENDCOLLECTIVE ;  /* 0x000000000000791b */ /* 0x000ff40003800000 */
.L_x_325:
[----:B------:R-:W-:Y:S05]  /*106c0*/  BSYNC B1 ;  /* 0x0000000000017941 */ /* 0x000fea0003800000 */
.L_x_324:
[----:B------:R-:W-:Y:S05]  /*106d0*/  BRA `(.L_x_326) ;  /* 0xffffffec00687947 */ /* 0x000fea000383ffff */
.L_x_302:
[----:B-1----:R1:W2:Y:S02]  /*106e0*/  SYNCS.PHASECHK.TRANS64.TRYWAIT P1, [R13+URZ+0x48], R4 ;  /* 0x000048040d0075a7 */ /* 0x0022a4000802017f */
[----:B--2---:R-:W-:Y:S05]  /*106f0*/  @!P1 NANOSLEEP.SYNCS 0x989680 ;  /* 0x009896800000995d */ /* 0x004fea0003900000 */
[----:B------:R-:W2:Y:S02]  /*10700*/  @!P1 SYNCS.PHASECHK.TRANS64 P1, [R13+URZ+0x48], R4 ;  /* 0x000048040d0095a7 */ /* 0x000ea4000802007f */
[----:B--2---:R-:W-:Y:S05]  /*10710*/  @!P1 BRA `(.L_x_302) ;  /* 0xfffffffc00f09947 */ /* 0x004fea000383ffff */
[----:B------:R-:W-:Y:S05]  /*10720*/  BRA `(.L_x_327) ;  /* 0xffffffec009c7947 */ /* 0x000fea000383ffff */
.L_x_311:
[----:B------:R-:W-:Y:S01]  /*10730*/  BSSY B0, `(.L_x_328) ;  /* 0x0000006000007945 */ /* 0x000fe20003800000 */
[----:B------:R-:W-:-:S07]  /*10740*/  IMAD.MOV.U32 R2, RZ, RZ, -0x1 ;  /* 0xffffffffff027424 */ /* 0x000fce00078e00ff */
[----:B------:R-:W-:Y:S05]  /*10750*/  WARPSYNC.COLLECTIVE R2, `(.L_x_329) ;  /* 0x00000000020c7348 */ /* 0x000fea0003c00000 */
[----:B------:R-:W-:Y:S02]  /*10760*/  ELECT P1, UR62, PT ;  /* 0x00000000003e782f */ /* 0x000fe40003820000 */
[----:B------:R-:W-:Y:S01]  /*10770*/  MOV R2, UR62 ;  /* 0x0000003e00027c02 */ /* 0x000fe20008000f00 */
[----:B------:R-:W-:Y:S10]  /*10780*/  ENDCOLLECTIVE ;  /* 0x000000000000791b */ /* 0x000ff40003800000 */
.L_x_329:
[----:B------:R-:W-:Y:S05]  /*10790*/  BSYNC B0 ;  /* 0x0000000000007941 */ /* 0x000fea0003800000 */
.L_x_328:
[----:B------:R-:W-:Y:S01]  /*107a0*/  PLOP3.LUT P0, PT, P1, PT, PT, 0x80, 0x0 ;  /* 0x000000000000781c */ /* 0x000fe20000f0f070 */
[----:B------:R-:W-:-:S12]  /*107b0*/  BRA `(.L_x_330) ;  /* 0xfffffff800047947 */ /* 0x000fd8000383ffff */
.L_x_315:
[----:B0-----:R0:W1:Y:S02]  /*107c0*/  SYNCS.PHASECHK.TRANS64.TRYWAIT P0, [R7+URZ], R2 ;  /* 0x00000002070075a7 */ /* 0x001064000800017f */
[----:B-1----:R-:W-:Y:S05]  /*107d0*/  @!P0 NANOSLEEP.SYNCS 0x989680 ;  /* 0x009896800000895d */ /* 0x002fea0003900000 */
[----:B------:R-:W1:Y:S02]  /*107e0*/  @!P0 SYNCS.PHASECHK.TRANS64 P0, [R7+URZ], R2 ;  /* 0x00000002070085a7 */ /* 0x000e64000800007f */
[----:B-1----:R-:W-:Y:S05]  /*107f0*/  @!P0 BRA `(.L_x_315) ;  /* 0xfffffffc00f08947 */ /* 0x002fea000383ffff */
[----:B------:R-:W-:Y:S05]  /*10800*/  BRA `(.L_x_331) ;  /* 0xfffffff800487947 */ /* 0x000fea000383ffff */
.L_x_316:
[----:B0-----:R0:W1:Y:S02]  /*10810*/  SYNCS.PHASECHK.TRANS64.TRYWAIT P0, [R9+URZ], R4 ;  /* 0x00000004090075a7 */ /* 0x001064000800017f */
[----:B-1----:R-:W-:Y:S05]  /*10820*/  @!P0 NANOSLEEP.SYNCS 0x989680 ;  /* 0x009896800000895d */ /* 0x002fea0003900000 */
[----:B------:R-:W1:Y:S02]  /*10830*/  @!P0 SYNCS.PHASECHK.TRANS64 P0, [R9+URZ], R4 ;  /* 0x00000004090085a7 */ /* 0x000e64000800007f */
[----:B-1----:R-:W-:Y:S05]  /*10840*/  @!P0 BRA `(.L_x_316) ;  /* 0xfffffffc00f08947 */ /* 0x002fea000383ffff */
[----:B------:R-:W-:Y:S05]  /*10850*/  BRA `(.L_x_332) ;  /* 0xfffffff800587947 */ /* 0x000fea000383ffff */
.L_x_317:
[----:B0-----:R0:W1:Y:S02]  /*10860*/  SYNCS.PHASECHK.TRANS64.TRYWAIT P0, [R6+URZ], R5 ;  /* 0x00000005060075a7 */ /* 0x001064000800017f */
[----:B-1----:R-:W-:Y:S05]  /*10870*/  @!P0 NANOSLEEP.SYNCS 0x989680 ;  /* 0x009896800000895d */ /* 0x002fea0003900000 */
[----:B------:R-:W1:Y:S02]  /*10880*/  @!P0 SYNCS.PHASECHK.TRANS64 P0, [R6+URZ], R5 ;  /* 0x00000005060085a7 */ /* 0x000e64000800007f */
[----:B-1----:R-:W-:Y:S05]  /*10890*/  @!P0 BRA `(.L_x_317) ;  /* 0xfffffffc00f08947 */ /* 0x002fea000383ffff */
[----:B------:R-:W-:Y:S05]  /*108a0*/  BRA `(.L_x_333) ;  /* 0xfffffff800687947 */ /* 0x000fea000383ffff */
.L_x_318:
[----:B0-----:R0:W1:Y:S02]  /*108b0*/  SYNCS.PHASECHK.TRANS64.TRYWAIT P0, [R9+URZ], R4 ;  /* 0x00000004090075a7 */ /* 0x001064000800017f */
[----:B-1----:R-:W-:Y:S05]  /*108c0*/  @!P0 NANOSLEEP.SYNCS 0x989680 ;  /* 0x009896800000895d */ /* 0x002fea0003900000 */
[----:B------:R-:W1:Y:S02]  /*108d0*/  @!P0 SYNCS.PHASECHK.TRANS64 P0, [R9+URZ], R4 ;  /* 0x00000004090085a7 */ /* 0x000e64000800007f */
[----:B-1----:R-:W-:Y:S05]  /*108e0*/  @!P0 BRA `(.L_x_318) ;  /* 0xfffffffc00f08947 */ /* 0x002fea000383ffff */
[----:B------:R-:W-:Y:S05]  /*108f0*/  BRA `(.L_x_334) ;  /* 0xfffffff800787947 */ /* 0x000fea000383ffff */
.L_x_319:
[----:B0-----:R0:W1:Y:S02]  /*10900*/  SYNCS.PHASECHK.TRANS64.TRYWAIT P0, [R6+URZ], R5 ;  /* 0x00000005060075a7 */ /* 0x001064000800017f */
[----:B-1----:R-:W-:Y:S05]  /*10910*/  @!P0 NANOSLEEP.SYNCS 0x989680 ;  /* 0x009896800000895d */ /* 0x002fea0003900000 */
[----:B------:R-:W1:Y:S02]  /*10920*/  @!P0 SYNCS.PHASECHK.TRANS64 P0, [R6+URZ], R5 ;  /* 0x00000005060085a7 */ /* 0x000e64000800007f */
[----:B-1----:R-:W-:Y:S05]  /*10930*/  @!P0 BRA `(.L_x_319) ;  /* 0xfffffffc00f08947 */ /* 0x002fea000383ffff */
[----:B------:R-:W-:Y:S05]  /*10940*/  BRA `(.L_x_335) ;  /* 0xfffffff800887947 */ /* 0x000fea000383ffff */
.L_x_320:
[----:B0-----:R0:W1:Y:S02]  /*10950*/  SYNCS.PHASECHK.TRANS64.TRYWAIT P0, [R9+URZ], R4 ;  /* 0x00000004090075a7 */ /* 0x001064000800017f */
[----:B-1----:R-:W-:Y:S05]  /*10960*/  @!P0 NANOSLEEP.SYNCS 0x989680 ;  /* 0x009896800000895d */ /* 0x002fea0003900000 */
[----:B------:R-:W1:Y:S02]  /*10970*/  @!P0 SYNCS.PHASECHK.TRANS64 P0, [R9+URZ], R4 ;  /* 0x00000004090085a7 */ /* 0x000e64000800007f */
[----:B-1----:R-:W-:Y:S05]  /*10980*/  @!P0 BRA `(.L_x_320) ;  /* 0xfffffffc00f08947 */ /* 0x002fea000383ffff */
[----:B------:R-:W-:Y:S05]  /*10990*/  BRA `(.L_x_336) ;  /* 0xfffffff800987947 */ /* 0x000fea000383ffff */
.L_x_321:
[----:B0-----:R0:W1:Y:S02]  /*109a0*/  SYNCS.PHASECHK.TRANS64.TRYWAIT P0, [R6+URZ], R5 ;  /* 0x00000005060075a7 */ /* 0x001064000800017f */
[----:B-1----:R-:W-:Y:S05]  /*109b0*/  @!P0 NANOSLEEP.SYNCS 0x989680 ;  /* 0x009896800000895d */ /* 0x002fea0003900000 */
[----:B------:R-:W1:Y:S02]  /*109c0*/  @!P0 SYNCS.PHASECHK.TRANS64 P0, [R6+URZ], R5 ;  /* 0x00000005060085a7 */ /* 0x000e64000800007f */
[----:B-1----:R-:W-:Y:S05]  /*109d0*/  @!P0 BRA `(.L_x_321) ;  /* 0xfffffffc00f08947 */ /* 0x002fea000383ffff */
[----:B------:R-:W-:Y:S05]  /*109e0*/  BRA `(.L_x_337) ;  /* 0xfffffff800a87947 */ /* 0x000fea000383ffff */
.L_x_322:
[----:B-1----:R1:W2:Y:S02]  /*109f0*/  SYNCS.PHASECHK.TRANS64.TRYWAIT P0, [R9+URZ], R4 ;  /* 0x00000004090075a7 */ /* 0x0022a4000800017f */
[----:B--2---:R-:W-:Y:S05]  /*10a00*/  @!P0 NANOSLEEP.SYNCS 0x989680 ;  /* 0x009896800000895d */ /* 0x004fea0003900000 */
[----:B------:R-:W2:Y:S02]  /*10a10*/  @!P0 SYNCS.PHASECHK.TRANS64 P0, [R9+URZ], R4 ;  /* 0x00000004090085a7 */ /* 0x000ea4000800007f */
[----:B--2---:R-:W-:Y:S05]  /*10a20*/  @!P0 BRA `(.L_x_322) ;  /* 0xfffffffc00f08947 */ /* 0x004fea000383ffff */
[----:B------:R-:W-:Y:S05]  /*10a30*/  BRA `(.L_x_338) ;  /* 0xfffffff800b07947 */ /* 0x000fea000383ffff */
.L_x_339:
[----:B------:R-:W-:-:S00]  /*10a40*/  BRA `(.L_x_339) ;  /* 0xfffffffc00fc7947 */ /* 0x000fc0000383ffff */
[----:B------:R-:W-:-:S00]  /*10a50*/  NOP ;  /* 0x0000000000007918 */ /* 0x000fc00000000000 */
        /* <DEDUP_REMOVED lines=10> */
.L_x_340:


//--------------------- .nv.shared._ZN7cutlass13device_kernelINS_4gemm6kernel13GemmUniversalIN4cute5tupleIJiiiiEEENS1_10collective13CollectiveMmaINS1_37MainloopSm90TmaGmmaWarpSpecializedFP8ILi9ENS5_IJNS4_1CILi1EEESB_SB_EEENS1_35KernelTmaWarpSpecializedCooperativeEEENS5_IJNSA_ILi256EEENSA_ILi128EEENSA_ILi64EEEEEENS_12float_e5m2_tENS5_IJlSB_lEEENS_12float_e4m3_tESK_NS4_8TiledMMAINS4_8MMA_AtomIJNS4_4SM904GMMA31MMA_64x128x32_F32E5M2E4M3_SS_TNILNSP_7ScaleInE1ELSR_1EEEEEENS4_6LayoutINS5_IJNSA_ILi2EEESB_SB_EEENS5_IJSB_NSA_ILi0EEESX_EEEEENS5_IJNS4_10UnderscoreES10_S10_EEEEENS4_13SM90_TMA_LOADENS4_14ComposedLayoutINS4_7SwizzleILi2ELi4ELi3EEENS4_18smem_ptr_flag_bitsILi8EEENSU_INS5_IJNSA_ILi8EEESH_EEENS5_IJSH_SB_EEEEEEEvNS4_8identityES13_S1D_vS1E_EENS_8epilogue10collective6detail29Sm90TmaWarpSpecializedAdapterINS1H_15DefaultEpilogueISJ_SK_SK_NS1G_6thread17LinearCombinationISJ_Li1EffLNS1L_9ScaleType4KindE0ELNS_15FloatRoundStyleE2ESJ_EENS1_15EpilogueDefaultEEEEEvvEEEEvNT_6ParamsE --------------------------
	.section	.nv.shared._ZN7cutlass13device_kernelINS_4gemm6kernel13GemmUniversalIN4cute5tupleIJiiiiEEENS1_10collective13CollectiveMmaINS1_37MainloopSm90TmaGmmaWarpSpecializedFP8ILi9ENS5_IJNS4_1CILi1EEESB_SB_EEENS1_35KernelTmaWarpSpecializedCooperativeEEENS5_IJNSA_ILi256EEENSA_ILi128EEENSA_ILi64EEEEEENS_12float_e5m2_tENS5_IJlSB_lEEENS_12float_e4m3_tESK_NS4_8TiledMMAINS4_8MMA_AtomIJNS4_4SM904GMMA31MMA_64x128x32_F32E5M2E4M3_SS_TNILNSP_7ScaleInE1ELSR_1EEEEEENS4_6LayoutINS5_IJNSA_ILi2EEESB_SB_EEENS5_IJSB_NSA_ILi0EEESX_EEEEENS5_IJNS4_10UnderscoreES10_S10_EEEEENS4_13SM90_TMA_LOADENS4_14ComposedLayoutINS4_7SwizzleILi2ELi4ELi3EEENS4_18smem_ptr_flag_bitsILi8EEENSU_INS5_IJNSA_ILi8EEESH_EEENS5_IJSH_SB_EEEEEEEvNS4_8identityES13_S1D_vS1E_EENS_8epilogue10collective6detail29Sm90TmaWarpSpecializedAdapterINS1H_15DefaultEpilogueISJ_SK_SK_NS1G_6thread17LinearCombinationISJ_Li1EffLNS1L_9ScaleType4KindE0ELNS_15FloatRoundStyleE2ESJ_EENS1_15EpilogueDefaultEEEEEvvEEEEvNT_6ParamsE,"aw",@nobits
	.sectionflags	@""
	.align	16
	.zero		1024


//--------------------- .nv.shared.reserved.0     --------------------------
	.section	.nv.shared.reserved.0,"aw",@nobits
	.weak		__nv_reservedSMEM_offset_0_alias
	.size		__nv_reservedSMEM_offset_0_alias, 0, 0
	.other		__nv_reservedSMEM_offset_0_alias,@"STO_CUDA_RESERVED_SHARED STV_DEFAULT"
__nv_reservedSMEM_offset_0_alias:
	.zero		0


//--------------------- .nv.global                --------------------------
	.section	.nv.global,"aw",@nobits
.nv.global:
	.type		_ZN40_INTERNAL_52f64af8_4_k_cu_65090cc0_305314cute1_E,@object
	.size		_ZN40_INTERNAL_52f64af8_4_k_cu_65090cc0_305314cute1_E,(_ZN40_INTERNAL_52f64af8_4_k_cu_65090cc0_305314cuda3std3__45__cpo6cbeginE - _ZN40_INTERNAL_52f64af8_4_k_cu_65090cc0_305314cute1_E)
_ZN40_INTERNAL_52f64af8_4_k_cu_65090cc0_305314cute1_E:
	.zero		1
	.type		_ZN40_INTERNAL_52f64af8_4_k_cu_65090cc0_305314cuda3std3__45__cpo6cbeginE,@object
	.size		_ZN40_INTERNAL_52f64af8_4_k_cu_65090cc0_305314cuda3std3__45__cpo6cbeginE,(_ZN40_INTERNAL_52f64af8_4_k_cu_65090cc0_305314cuda3std3__48in_placeE - _ZN40_INTERNAL_52f64af8_4_k_cu_65090cc0_305314cuda3std3__45__cpo6cbeginE)
_ZN40_INTERNAL_52f64af8_4_k_cu_65090cc0_305314cuda3std3__45__cpo6cbeginE:
	.zero		1
	.type		_ZN40_INTERNAL_52f64af8_4_k_cu_65090cc0_305314cuda3std3__48in_placeE,@object
	.size		_ZN40_INTERNAL_52f64af8_4_k_cu_65090cc0_305314cuda3std3__48in_placeE,(_ZN40_INTERNAL_52f64af8_4_k_cu_65090cc0_305314cuda3std6ranges3__45__cpo9iter_moveE - _ZN40_INTERNAL_52f64af8_4_k_cu_65090cc0_305314cuda3std3__48in_placeE)
_ZN40_INTERNAL_52f64af8_4_k_cu_65090cc0_305314cuda3std3__48in_placeE:
	.zero		1
	.type		_ZN40_INTERNAL_52f64af8_4_k_cu_65090cc0_305314cuda3std6ranges3__45__cpo9iter_moveE,@object
	.size		_ZN40_INTERNAL_52f64af8_4_k_cu_65090cc0_305314cuda3std6ranges3__45__cpo9iter_moveE,(_ZN40_INTERNAL_52f64af8_4_k_cu_65090cc0_305314cuda3std3__45__cpo5beginE - _ZN40_INTERNAL_52f64af8_4_k_cu_65090cc0_305314cuda3std6ranges3__45__cpo9iter_moveE)
_ZN40_INTERNAL_52f64af8_4_k_cu_65090cc0_305314cuda3std6ranges3__45__cpo9iter_moveE:
	.zero		1
	.type		_ZN40_INTERNAL_52f64af8_4_k_cu_65090cc0_305314cuda3std3__45__cpo5beginE,@object
	.size		_ZN40_INTERNAL_52f64af8_4_k_cu_65090cc0_305314cuda3std3__45__cpo5beginE,(_ZN40_INTERNAL_52f64af8_4_k_cu_65090cc0_305314cuda3std3__442_GLOBAL__N__52f64af8_4_k_cu_65090cc0_305316ignoreE - _ZN40_INTERNAL_52f64af8_4_k_cu_65090cc0_305314cuda3std3__45__cpo5beginE)
_ZN40_INTERNAL_52f64af8_4_k_cu_65090cc0_305314cuda3std3__45__cpo5beginE:
	.zero		1
	.type		_ZN40_INTERNAL_52f64af8_4_k_cu_65090cc0_305314cuda3std3__442_GLOBAL__N__52f64af8_4_k_cu_65090cc0_305316ignoreE,@object
	.size		_ZN40_INTERNAL_52f64af8_4_k_cu_65090cc0_305314cuda3std3__442_GLOBAL__N__52f64af8_4_k_cu_65090cc0_305316ignoreE,(_ZN40_INTERNAL_52f64af8_4_k_cu_65090cc0_305314cute7productE - _ZN40_INTERNAL_52f64af8_4_k_cu_65090cc0_305314cuda3std3__442_GLOBAL__N__52f64af8_4_k_cu_65090cc0_305316ignoreE)
_ZN40_INTERNAL_52f64af8_4_k_cu_65090cc0_305314cuda3std3__442_GLOBAL__N__52f64af8_4_k_cu_65090cc0_305316ignoreE:
	.zero		1
	.type		_ZN40_INTERNAL_52f64af8_4_k_cu_65090cc0_305314cute7productE,@object
	.size		_ZN40_INTERNAL_52f64af8_4_k_cu_65090cc0_305314cute7productE,(_ZN40_INTERNAL_52f64af8_4_k_cu_65090cc0_305314cuda3std3__45__cpo3endE - _ZN40_INTERNAL_52f64af8_4_k_cu_65090cc0_305314cute7productE)
_ZN40_INTERNAL_52f64af8_4_k_cu_65090cc0_305314cute7productE:
	.zero		1
	.type		_ZN40_INTERNAL_52f64af8_4_k_cu_65090cc0_305314cuda3std3__45__cpo3endE,@object
	.size		_ZN40_INTERNAL_52f64af8_4_k_cu_65090cc0_305314cuda3std3__45__cpo3endE,(_ZN40_INTERNAL_52f64af8_4_k_cu_65090cc0_305314cuda3std3__419piecewise_constructE - _ZN40_INTERNAL_52f64af8_4_k_cu_65090cc0_305314cuda3std3__45__cpo3endE)
_ZN40_INTERNAL_52f64af8_4_k_cu_65090cc0_305314cuda3std3__45__cpo3endE:
	.zero		1
	.type		_ZN40_INTERNAL_52f64af8_4_k_cu_65090cc0_305314cuda3std3__419piecewise_constructE,@object
	.size		_ZN40_INTERNAL_52f64af8_4_k_cu_65090cc0_305314cuda3std3__419piecewise_constructE,(_ZN40_INTERNAL_52f64af8_4_k_cu_65090cc0_305314cuda3std3__45__cpo4cendE - _ZN40_INTERNAL_52f64af8_4_k_cu_65090cc0_305314cuda3std3__419piecewise_constructE)
_ZN40_INTERNAL_52f64af8_4_k_cu_65090cc0_305314cuda3std3__419piecewise_constructE:
	.zero		1
	.type		_ZN40_INTERNAL_52f64af8_4_k_cu_65090cc0_305314cuda3std3__45__cpo4cendE,@object
	.size		_ZN40_INTERNAL_52f64af8_4_k_cu_65090cc0_305314cuda3std3__45__cpo4cendE,(_ZN40_INTERNAL_52f64af8_4_k_cu_65090cc0_305314cuda3std6ranges3__45__cpo4swapE - _ZN40_INTERNAL_52f64af8_4_k_cu_65090cc0_305314cuda3std3__45__cpo4cendE)
_ZN40_INTERNAL_52f64af8_4_k_cu_65090cc0_305314cuda3std3__45__cpo4cendE:
	.zero		1
	.type		_ZN40_INTERNAL_52f64af8_4_k_cu_65090cc0_305314cuda3std6ranges3__45__cpo4swapE,@object
	.size		_ZN40_INTERNAL_52f64af8_4_k_cu_65090cc0_305314cuda3std6ranges3__45__cpo4swapE,(.L_7 - _ZN40_INTERNAL_52f64af8_4_k_cu_65090cc0_305314cuda3std6ranges3__45__cpo4swapE)
_ZN40_INTERNAL_52f64af8_4_k_cu_65090cc0_305314cuda3std6ranges3__45__cpo4swapE:
	.zero		1
.L_7:


//--------------------- .nv.constant0._ZN7cutlass13device_kernelINS_4gemm6kernel13GemmUniversalIN4cute5tupleIJiiiiEEENS1_10collective13CollectiveMmaINS1_37MainloopSm90TmaGmmaWarpSpecializedFP8ILi9ENS5_IJNS4_1CILi1EEESB_SB_EEENS1_35KernelTmaWarpSpecializedCooperativeEEENS5_IJNSA_ILi256EEENSA_ILi128EEENSA_ILi64EEEEEENS_12float_e5m2_tENS5_IJlSB_lEEENS_12float_e4m3_tESK_NS4_8TiledMMAINS4_8MMA_AtomIJNS4_4SM904GMMA31MMA_64x128x32_F32E5M2E4M3_SS_TNILNSP_7ScaleInE1ELSR_1EEEEEENS4_6LayoutINS5_IJNSA_ILi2EEESB_SB_EEENS5_IJSB_NSA_ILi0EEESX_EEEEENS5_IJNS4_10UnderscoreES10_S10_EEEEENS4_13SM90_TMA_LOADENS4_14ComposedLayoutINS4_7SwizzleILi2ELi4ELi3EEENS4_18smem_ptr_flag_bitsILi8EEENSU_INS5_IJNSA_ILi8EEESH_EEENS5_IJSH_SB_EEEEEEEvNS4_8identityES13_S1D_vS1E_EENS_8epilogue10collective6detail29Sm90TmaWarpSpecializedAdapterINS1H_15DefaultEpilogueISJ_SK_SK_NS1G_6thread17LinearCombinationISJ_Li1EffLNS1L_9ScaleType4KindE0ELNS_15FloatRoundStyleE2ESJ_EENS1_15EpilogueDefaultEEEEEvvEEEEvNT_6ParamsE --------------------------
	.section	.nv.constant0._ZN7cutlass13device_kernelINS_4gemm6kernel13GemmUniversalIN4cute5tupleIJiiiiEEENS1_10collective13CollectiveMmaINS1_37MainloopSm90TmaGmmaWarpSpecializedFP8ILi9ENS5_IJNS4_1CILi1EEESB_SB_EEENS1_35KernelTmaWarpSpecializedCooperativeEEENS5_IJNSA_ILi256EEENSA_ILi128EEENSA_ILi64EEEEEENS_12float_e5m2_tENS5_IJlSB_lEEENS_12float_e4m3_tESK_NS4_8TiledMMAINS4_8MMA_AtomIJNS4_4SM904GMMA31MMA_64x128x32_F32E5M2E4M3_SS_TNILNSP_7ScaleInE1ELSR_1EEEEEENS4_6LayoutINS5_IJNSA_ILi2EEESB_SB_EEENS5_IJSB_NSA_ILi0EEESX_EEEEENS5_IJNS4_10UnderscoreES10_S10_EEEEENS4_13SM90_TMA_LOADENS4_14ComposedLayoutINS4_7SwizzleILi2ELi4ELi3EEENS4_18smem_ptr_flag_bitsILi8EEENSU_INS5_IJNSA_ILi8EEESH_EEENS5_IJSH_SB_EEEEEEEvNS4_8identityES13_S1D_vS1E_EENS_8epilogue10collective6detail29Sm90TmaWarpSpecializedAdapterINS1H_15DefaultEpilogueISJ_SK_SK_NS1G_6thread17LinearCombinationISJ_Li1EffLNS1L_9ScaleType4KindE0ELNS_15FloatRoundStyleE2ESJ_EENS1_15EpilogueDefaultEEEEEvvEEEEvNT_6ParamsE,"a",@progbits
	.sectionflags	@""
	.align	4
.nv.constant0._ZN7cutlass13device_kernelINS_4gemm6kernel13GemmUniversalIN4cute5tupleIJiiiiEEENS1_10collective13CollectiveMmaINS1_37MainloopSm90TmaGmmaWarpSpecializedFP8ILi9ENS5_IJNS4_1CILi1EEESB_SB_EEENS1_35KernelTmaWarpSpecializedCooperativeEEENS5_IJNSA_ILi256EEENSA_ILi128EEENSA_ILi64EEEEEENS_12float_e5m2_tENS5_IJlSB_lEEENS_12float_e4m3_tESK_NS4_8TiledMMAINS4_8MMA_AtomIJNS4_4SM904GMMA31MMA_64x128x32_F32E5M2E4M3_SS_TNILNSP_7ScaleInE1ELSR_1EEEEEENS4_6LayoutINS5_IJNSA_ILi2EEESB_SB_EEENS5_IJSB_NSA_ILi0EEESX_EEEEENS5_IJNS4_10UnderscoreES10_S10_EEEEENS4_13SM90_TMA_LOADENS4_14ComposedLayoutINS4_7SwizzleILi2ELi4ELi3EEENS4_18smem_ptr_flag_bitsILi8EEENSU_INS5_IJNSA_ILi8EEESH_EEENS5_IJSH_SB_EEEEEEEvNS4_8identityES13_S1D_vS1E_EENS_8epilogue10collective6detail29Sm90TmaWarpSpecializedAdapterINS1H_15DefaultEpilogueISJ_SK_SK_NS1G_6thread17LinearCombinationISJ_Li1EffLNS1L_9ScaleType4KindE0ELNS_15FloatRoundStyleE2ESJ_EENS1_15EpilogueDefaultEEEEEvvEEEEvNT_6ParamsE:
	.zero		1664


//--------------------- SYMBOLS --------------------------

	.type		.nv.reservedSmem.offset0,@object
	.size		.nv.reservedSmem.offset0,0x4
